//
// Generated by NVIDIA NVVM Compiler
//
// Compiler Build ID: CL-36424714
// Cuda compilation tools, release 13.0, V13.0.88
// Based on NVVM 20.0.0
//

.version 9.0
.target sm_100
.address_size 64

	// .globl	_Z6phase1ILi64ELi4EEvPiiii
.extern .shared .align 16 .b8 shared_mem[];

.visible .entry _Z6phase1ILi64ELi4EEvPiiii(
	.param .u64 .ptr .align 1 _Z6phase1ILi64ELi4EEvPiiii_param_0,
	.param .u32 _Z6phase1ILi64ELi4EEvPiiii_param_1,
	.param .u32 _Z6phase1ILi64ELi4EEvPiiii_param_2,
	.param .u32 _Z6phase1ILi64ELi4EEvPiiii_param_3
)
{
	.reg .pred 	%p<2>;
	.reg .b32 	%r<118>;
	.reg .b64 	%rd<11>;

	ld.param.u64 	%rd5, [_Z6phase1ILi64ELi4EEvPiiii_param_0];
	ld.param.u32 	%r15, [_Z6phase1ILi64ELi4EEvPiiii_param_1];
	ld.param.u32 	%r16, [_Z6phase1ILi64ELi4EEvPiiii_param_3];
	cvta.to.global.u64 	%rd6, %rd5;
	mov.u32 	%r17, %tid.y;
	shl.b32 	%r18, %r17, 6;
	mov.u32 	%r19, %tid.x;
	add.s32 	%r20, %r18, %r19;
	shl.b32 	%r21, %r15, 6;
	add.s32 	%r22, %r21, %r17;
	add.s32 	%r23, %r21, %r19;
	mad.lo.s32 	%r24, %r22, %r16, %r23;
	mul.wide.u32 	%rd7, %r24, 4;
	add.s64 	%rd1, %rd6, %rd7;
	ld.global.u32 	%r25, [%rd1];
	shl.b32 	%r26, %r20, 2;
	mov.u32 	%r27, shared_mem;
	add.s32 	%r1, %r27, %r26;
	st.shared.u32 	[%r1], %r25;
	add.s32 	%r28, %r24, 32;
	mul.wide.u32 	%rd8, %r28, 4;
	add.s64 	%rd2, %rd6, %rd8;
	ld.global.u32 	%r29, [%rd2];
	st.shared.u32 	[%r1+128], %r29;
	shl.b32 	%r30, %r16, 5;
	add.s32 	%r31, %r24, %r30;
	mul.wide.u32 	%rd9, %r31, 4;
	add.s64 	%rd3, %rd6, %rd9;
	ld.global.u32 	%r32, [%rd3];
	st.shared.u32 	[%r1+8192], %r32;
	add.s32 	%r33, %r31, 32;
	mul.wide.u32 	%rd10, %r33, 4;
	add.s64 	%rd4, %rd6, %rd10;
	ld.global.u32 	%r34, [%rd4];
	st.shared.u32 	[%r1+8320], %r34;
	shl.b32 	%r35, %r17, 8;
	add.s32 	%r36, %r35, %r27;
	add.s32 	%r116, %r36, 8192;
	shl.b32 	%r37, %r19, 2;
	add.s32 	%r38, %r37, %r27;
	add.s32 	%r115, %r38, 512;
	mov.b32 	%r117, 8192;
$L__BB0_1:
	bar.sync 	0;
	ld.shared.u32 	%r39, [%r1];
	ld.shared.u32 	%r40, [%r116+-8192];
	ld.shared.u32 	%r41, [%r115+-512];
	add.s32 	%r42, %r41, %r40;
	min.s32 	%r43, %r39, %r42;
	st.shared.u32 	[%r1], %r43;
	ld.shared.u32 	%r44, [%r1+128];
	ld.shared.u32 	%r45, [%r116+-8192];
	ld.shared.u32 	%r46, [%r115+-384];
	add.s32 	%r47, %r46, %r45;
	min.s32 	%r48, %r44, %r47;
	st.shared.u32 	[%r1+128], %r48;
	ld.shared.u32 	%r49, [%r1+8192];
	ld.shared.u32 	%r50, [%r116];
	ld.shared.u32 	%r51, [%r115+-512];
	add.s32 	%r52, %r51, %r50;
	min.s32 	%r53, %r49, %r52;
	st.shared.u32 	[%r1+8192], %r53;
	ld.shared.u32 	%r54, [%r1+8320];
	ld.shared.u32 	%r55, [%r116];
	ld.shared.u32 	%r56, [%r115+-384];
	add.s32 	%r57, %r56, %r55;
	min.s32 	%r58, %r54, %r57;
	st.shared.u32 	[%r1+8320], %r58;
	bar.sync 	0;
	ld.shared.u32 	%r59, [%r1];
	ld.shared.u32 	%r60, [%r116+-8188];
	ld.shared.u32 	%r61, [%r115+-256];
	add.s32 	%r62, %r61, %r60;
	min.s32 	%r63, %r59, %r62;
	st.shared.u32 	[%r1], %r63;
	ld.shared.u32 	%r64, [%r1+128];
	ld.shared.u32 	%r65, [%r116+-8188];
	ld.shared.u32 	%r66, [%r115+-128];
	add.s32 	%r67, %r66, %r65;
	min.s32 	%r68, %r64, %r67;
	st.shared.u32 	[%r1+128], %r68;
	ld.shared.u32 	%r69, [%r1+8192];
	ld.shared.u32 	%r70, [%r116+4];
	ld.shared.u32 	%r71, [%r115+-256];
	add.s32 	%r72, %r71, %r70;
	min.s32 	%r73, %r69, %r72;
	st.shared.u32 	[%r1+8192], %r73;
	ld.shared.u32 	%r74, [%r1+8320];
	ld.shared.u32 	%r75, [%r116+4];
	ld.shared.u32 	%r76, [%r115+-128];
	add.s32 	%r77, %r76, %r75;
	min.s32 	%r78, %r74, %r77;
	st.shared.u32 	[%r1+8320], %r78;
	bar.sync 	0;
	ld.shared.u32 	%r79, [%r1];
	ld.shared.u32 	%r80, [%r116+-8184];
	ld.shared.u32 	%r81, [%r115];
	add.s32 	%r82, %r81, %r80;
	min.s32 	%r83, %r79, %r82;
	st.shared.u32 	[%r1], %r83;
	ld.shared.u32 	%r84, [%r1+128];
	ld.shared.u32 	%r85, [%r116+-8184];
	ld.shared.u32 	%r86, [%r115+128];
	add.s32 	%r87, %r86, %r85;
	min.s32 	%r88, %r84, %r87;
	st.shared.u32 	[%r1+128], %r88;
	ld.shared.u32 	%r89, [%r1+8192];
	ld.shared.u32 	%r90, [%r116+8];
	ld.shared.u32 	%r91, [%r115];
	add.s32 	%r92, %r91, %r90;
	min.s32 	%r93, %r89, %r92;
	st.shared.u32 	[%r1+8192], %r93;
	ld.shared.u32 	%r94, [%r1+8320];
	ld.shared.u32 	%r95, [%r116+8];
	ld.shared.u32 	%r96, [%r115+128];
	add.s32 	%r97, %r96, %r95;
	min.s32 	%r98, %r94, %r97;
	st.shared.u32 	[%r1+8320], %r98;
	bar.sync 	0;
	ld.shared.u32 	%r99, [%r1];
	ld.shared.u32 	%r100, [%r116+-8180];
	ld.shared.u32 	%r101, [%r115+256];
	add.s32 	%r102, %r101, %r100;
	min.s32 	%r7, %r99, %r102;
	st.shared.u32 	[%r1], %r7;
	ld.shared.u32 	%r103, [%r1+128];
	ld.shared.u32 	%r104, [%r116+-8180];
	ld.shared.u32 	%r105, [%r115+384];
	add.s32 	%r106, %r105, %r104;
	min.s32 	%r8, %r103, %r106;
	st.shared.u32 	[%r1+128], %r8;
	ld.shared.u32 	%r107, [%r1+8192];
	ld.shared.u32 	%r108, [%r116+12];
	ld.shared.u32 	%r109, [%r115+256];
	add.s32 	%r110, %r109, %r108;
	min.s32 	%r9, %r107, %r110;
	st.shared.u32 	[%r1+8192], %r9;
	ld.shared.u32 	%r111, [%r1+8320];
	ld.shared.u32 	%r112, [%r116+12];
	ld.shared.u32 	%r113, [%r115+384];
	add.s32 	%r114, %r113, %r112;
	min.s32 	%r10, %r111, %r114;
	st.shared.u32 	[%r1+8320], %r10;
	add.s32 	%r117, %r117, 16;
	add.s32 	%r116, %r116, 16;
	add.s32 	%r115, %r115, 1024;
	setp.ne.s32 	%p1, %r117, 8448;
	@%p1 bra 	$L__BB0_1;
	st.global.u32 	[%rd1], %r7;
	st.global.u32 	[%rd2], %r8;
	st.global.u32 	[%rd3], %r9;
	st.global.u32 	[%rd4], %r10;
	ret;

}
	// .globl	_Z8phase2_1ILi64ELi4EEvPiiii
.visible .entry _Z8phase2_1ILi64ELi4EEvPiiii(
	.param .u64 .ptr .align 1 _Z8phase2_1ILi64ELi4EEvPiiii_param_0,
	.param .u32 _Z8phase2_1ILi64ELi4EEvPiiii_param_1,
	.param .u32 _Z8phase2_1ILi64ELi4EEvPiiii_param_2,
	.param .u32 _Z8phase2_1ILi64ELi4EEvPiiii_param_3
)
{
	.reg .pred 	%p<2>;
	.reg .b32 	%r<1317>;
	.reg .b64 	%rd<15>;

	ld.param.u64 	%rd1, [_Z8phase2_1ILi64ELi4EEvPiiii_param_0];
	ld.param.u32 	%r1, [_Z8phase2_1ILi64ELi4EEvPiiii_param_1];
	ld.param.u32 	%r2, [_Z8phase2_1ILi64ELi4EEvPiiii_param_3];
	cvta.to.global.u64 	%rd2, %rd1;
	mov.u32 	%r3, %ctaid.y;
	setp.ge.u32 	%p1, %r3, %r1;
	selp.u32 	%r4, 1, 0, %p1;
	add.s32 	%r5, %r3, %r4;
	shl.b32 	%r6, %r5, 6;
	mov.u32 	%r7, %tid.y;
	add.s32 	%r8, %r6, %r7;
	shl.b32 	%r9, %r1, 6;
	mov.u32 	%r10, %tid.x;
	add.s32 	%r11, %r9, %r10;
	shl.b32 	%r12, %r7, 6;
	add.s32 	%r13, %r12, %r10;
	mad.lo.s32 	%r14, %r8, %r2, %r11;
	mul.wide.s32 	%rd3, %r14, 4;
	add.s64 	%rd4, %rd2, %rd3;
	ld.global.u32 	%r15, [%rd4];
	shl.b32 	%r16, %r13, 2;
	mov.u32 	%r17, shared_mem;
	add.s32 	%r18, %r17, %r16;
	st.shared.u32 	[%r18], %r15;
	ld.global.u32 	%r19, [%rd4+128];
	st.shared.u32 	[%r18+128], %r19;
	add.s32 	%r20, %r9, %r7;
	mad.lo.s32 	%r21, %r20, %r2, %r11;
	mul.wide.u32 	%rd5, %r21, 4;
	add.s64 	%rd6, %rd2, %rd5;
	ld.global.u32 	%r22, [%rd6];
	st.shared.u32 	[%r18+16384], %r22;
	add.s32 	%r23, %r21, 32;
	mul.wide.u32 	%rd7, %r23, 4;
	add.s64 	%rd8, %rd2, %rd7;
	ld.global.u32 	%r24, [%rd8];
	st.shared.u32 	[%r18+16512], %r24;
	shl.b32 	%r25, %r2, 5;
	add.s32 	%r26, %r14, %r25;
	mul.wide.s32 	%rd9, %r26, 4;
	add.s64 	%rd10, %rd2, %rd9;
	ld.global.u32 	%r27, [%rd10];
	st.shared.u32 	[%r18+8192], %r27;
	ld.global.u32 	%r28, [%rd10+128];
	st.shared.u32 	[%r18+8320], %r28;
	add.s32 	%r29, %r21, %r25;
	mul.wide.u32 	%rd11, %r29, 4;
	add.s64 	%rd12, %rd2, %rd11;
	ld.global.u32 	%r30, [%rd12];
	st.shared.u32 	[%r18+24576], %r30;
	add.s32 	%r31, %r29, 32;
	mul.wide.u32 	%rd13, %r31, 4;
	add.s64 	%rd14, %rd2, %rd13;
	ld.global.u32 	%r32, [%rd14];
	st.shared.u32 	[%r18+24704], %r32;
	bar.sync 	0;
	ld.shared.u32 	%r33, [%r18];
	shl.b32 	%r34, %r7, 8;
	add.s32 	%r35, %r17, %r34;
	ld.shared.u32 	%r36, [%r35];
	shl.b32 	%r37, %r10, 2;
	add.s32 	%r38, %r17, %r37;
	ld.shared.u32 	%r39, [%r38+16384];
	add.s32 	%r40, %r39, %r36;
	min.s32 	%r41, %r33, %r40;
	st.shared.u32 	[%r18], %r41;
	ld.shared.u32 	%r42, [%r18+128];
	ld.shared.u32 	%r43, [%r35];
	ld.shared.u32 	%r44, [%r38+16512];
	add.s32 	%r45, %r44, %r43;
	min.s32 	%r46, %r42, %r45;
	st.shared.u32 	[%r18+128], %r46;
	ld.shared.u32 	%r47, [%r18+8192];
	ld.shared.u32 	%r48, [%r35+8192];
	ld.shared.u32 	%r49, [%r38+16384];
	add.s32 	%r50, %r49, %r48;
	min.s32 	%r51, %r47, %r50;
	st.shared.u32 	[%r18+8192], %r51;
	ld.shared.u32 	%r52, [%r18+8320];
	ld.shared.u32 	%r53, [%r35+8192];
	ld.shared.u32 	%r54, [%r38+16512];
	add.s32 	%r55, %r54, %r53;
	min.s32 	%r56, %r52, %r55;
	st.shared.u32 	[%r18+8320], %r56;
	bar.sync 	0;
	ld.shared.u32 	%r57, [%r18];
	ld.shared.u32 	%r58, [%r35+4];
	ld.shared.u32 	%r59, [%r38+16640];
	add.s32 	%r60, %r59, %r58;
	min.s32 	%r61, %r57, %r60;
	st.shared.u32 	[%r18], %r61;
	ld.shared.u32 	%r62, [%r18+128];
	ld.shared.u32 	%r63, [%r35+4];
	ld.shared.u32 	%r64, [%r38+16768];
	add.s32 	%r65, %r64, %r63;
	min.s32 	%r66, %r62, %r65;
	st.shared.u32 	[%r18+128], %r66;
	ld.shared.u32 	%r67, [%r18+8192];
	ld.shared.u32 	%r68, [%r35+8196];
	ld.shared.u32 	%r69, [%r38+16640];
	add.s32 	%r70, %r69, %r68;
	min.s32 	%r71, %r67, %r70;
	st.shared.u32 	[%r18+8192], %r71;
	ld.shared.u32 	%r72, [%r18+8320];
	ld.shared.u32 	%r73, [%r35+8196];
	ld.shared.u32 	%r74, [%r38+16768];
	add.s32 	%r75, %r74, %r73;
	min.s32 	%r76, %r72, %r75;
	st.shared.u32 	[%r18+8320], %r76;
	bar.sync 	0;
	ld.shared.u32 	%r77, [%r18];
	ld.shared.u32 	%r78, [%r35+8];
	ld.shared.u32 	%r79, [%r38+16896];
	add.s32 	%r80, %r79, %r78;
	min.s32 	%r81, %r77, %r80;
	st.shared.u32 	[%r18], %r81;
	ld.shared.u32 	%r82, [%r18+128];
	ld.shared.u32 	%r83, [%r35+8];
	ld.shared.u32 	%r84, [%r38+17024];
	add.s32 	%r85, %r84, %r83;
	min.s32 	%r86, %r82, %r85;
	st.shared.u32 	[%r18+128], %r86;
	ld.shared.u32 	%r87, [%r18+8192];
	ld.shared.u32 	%r88, [%r35+8200];
	ld.shared.u32 	%r89, [%r38+16896];
	add.s32 	%r90, %r89, %r88;
	min.s32 	%r91, %r87, %r90;
	st.shared.u32 	[%r18+8192], %r91;
	ld.shared.u32 	%r92, [%r18+8320];
	ld.shared.u32 	%r93, [%r35+8200];
	ld.shared.u32 	%r94, [%r38+17024];
	add.s32 	%r95, %r94, %r93;
	min.s32 	%r96, %r92, %r95;
	st.shared.u32 	[%r18+8320], %r96;
	bar.sync 	0;
	ld.shared.u32 	%r97, [%r18];
	ld.shared.u32 	%r98, [%r35+12];
	ld.shared.u32 	%r99, [%r38+17152];
	add.s32 	%r100, %r99, %r98;
	min.s32 	%r101, %r97, %r100;
	st.shared.u32 	[%r18], %r101;
	ld.shared.u32 	%r102, [%r18+128];
	ld.shared.u32 	%r103, [%r35+12];
	ld.shared.u32 	%r104, [%r38+17280];
	add.s32 	%r105, %r104, %r103;
	min.s32 	%r106, %r102, %r105;
	st.shared.u32 	[%r18+128], %r106;
	ld.shared.u32 	%r107, [%r18+8192];
	ld.shared.u32 	%r108, [%r35+8204];
	ld.shared.u32 	%r109, [%r38+17152];
	add.s32 	%r110, %r109, %r108;
	min.s32 	%r111, %r107, %r110;
	st.shared.u32 	[%r18+8192], %r111;
	ld.shared.u32 	%r112, [%r18+8320];
	ld.shared.u32 	%r113, [%r35+8204];
	ld.shared.u32 	%r114, [%r38+17280];
	add.s32 	%r115, %r114, %r113;
	min.s32 	%r116, %r112, %r115;
	st.shared.u32 	[%r18+8320], %r116;
	bar.sync 	0;
	ld.shared.u32 	%r117, [%r18];
	ld.shared.u32 	%r118, [%r35+16];
	ld.shared.u32 	%r119, [%r38+17408];
	add.s32 	%r120, %r119, %r118;
	min.s32 	%r121, %r117, %r120;
	st.shared.u32 	[%r18], %r121;
	ld.shared.u32 	%r122, [%r18+128];
	ld.shared.u32 	%r123, [%r35+16];
	ld.shared.u32 	%r124, [%r38+17536];
	add.s32 	%r125, %r124, %r123;
	min.s32 	%r126, %r122, %r125;
	st.shared.u32 	[%r18+128], %r126;
	ld.shared.u32 	%r127, [%r18+8192];
	ld.shared.u32 	%r128, [%r35+8208];
	ld.shared.u32 	%r129, [%r38+17408];
	add.s32 	%r130, %r129, %r128;
	min.s32 	%r131, %r127, %r130;
	st.shared.u32 	[%r18+8192], %r131;
	ld.shared.u32 	%r132, [%r18+8320];
	ld.shared.u32 	%r133, [%r35+8208];
	ld.shared.u32 	%r134, [%r38+17536];
	add.s32 	%r135, %r134, %r133;
	min.s32 	%r136, %r132, %r135;
	st.shared.u32 	[%r18+8320], %r136;
	bar.sync 	0;
	ld.shared.u32 	%r137, [%r18];
	ld.shared.u32 	%r138, [%r35+20];
	ld.shared.u32 	%r139, [%r38+17664];
	add.s32 	%r140, %r139, %r138;
	min.s32 	%r141, %r137, %r140;
	st.shared.u32 	[%r18], %r141;
	ld.shared.u32 	%r142, [%r18+128];
	ld.shared.u32 	%r143, [%r35+20];
	ld.shared.u32 	%r144, [%r38+17792];
	add.s32 	%r145, %r144, %r143;
	min.s32 	%r146, %r142, %r145;
	st.shared.u32 	[%r18+128], %r146;
	ld.shared.u32 	%r147, [%r18+8192];
	ld.shared.u32 	%r148, [%r35+8212];
	ld.shared.u32 	%r149, [%r38+17664];
	add.s32 	%r150, %r149, %r148;
	min.s32 	%r151, %r147, %r150;
	st.shared.u32 	[%r18+8192], %r151;
	ld.shared.u32 	%r152, [%r18+8320];
	ld.shared.u32 	%r153, [%r35+8212];
	ld.shared.u32 	%r154, [%r38+17792];
	add.s32 	%r155, %r154, %r153;
	min.s32 	%r156, %r152, %r155;
	st.shared.u32 	[%r18+8320], %r156;
	bar.sync 	0;
	ld.shared.u32 	%r157, [%r18];
	ld.shared.u32 	%r158, [%r35+24];
	ld.shared.u32 	%r159, [%r38+17920];
	add.s32 	%r160, %r159, %r158;
	min.s32 	%r161, %r157, %r160;
	st.shared.u32 	[%r18], %r161;
	ld.shared.u32 	%r162, [%r18+128];
	ld.shared.u32 	%r163, [%r35+24];
	ld.shared.u32 	%r164, [%r38+18048];
	add.s32 	%r165, %r164, %r163;
	min.s32 	%r166, %r162, %r165;
	st.shared.u32 	[%r18+128], %r166;
	ld.shared.u32 	%r167, [%r18+8192];
	ld.shared.u32 	%r168, [%r35+8216];
	ld.shared.u32 	%r169, [%r38+17920];
	add.s32 	%r170, %r169, %r168;
	min.s32 	%r171, %r167, %r170;
	st.shared.u32 	[%r18+8192], %r171;
	ld.shared.u32 	%r172, [%r18+8320];
	ld.shared.u32 	%r173, [%r35+8216];
	ld.shared.u32 	%r174, [%r38+18048];
	add.s32 	%r175, %r174, %r173;
	min.s32 	%r176, %r172, %r175;
	st.shared.u32 	[%r18+8320], %r176;
	bar.sync 	0;
	ld.shared.u32 	%r177, [%r18];
	ld.shared.u32 	%r178, [%r35+28];
	ld.shared.u32 	%r179, [%r38+18176];
	add.s32 	%r180, %r179, %r178;
	min.s32 	%r181, %r177, %r180;
	st.shared.u32 	[%r18], %r181;
	ld.shared.u32 	%r182, [%r18+128];
	ld.shared.u32 	%r183, [%r35+28];
	ld.shared.u32 	%r184, [%r38+18304];
	add.s32 	%r185, %r184, %r183;
	min.s32 	%r186, %r182, %r185;
	st.shared.u32 	[%r18+128], %r186;
	ld.shared.u32 	%r187, [%r18+8192];
	ld.shared.u32 	%r188, [%r35+8220];
	ld.shared.u32 	%r189, [%r38+18176];
	add.s32 	%r190, %r189, %r188;
	min.s32 	%r191, %r187, %r190;
	st.shared.u32 	[%r18+8192], %r191;
	ld.shared.u32 	%r192, [%r18+8320];
	ld.shared.u32 	%r193, [%r35+8220];
	ld.shared.u32 	%r194, [%r38+18304];
	add.s32 	%r195, %r194, %r193;
	min.s32 	%r196, %r192, %r195;
	st.shared.u32 	[%r18+8320], %r196;
	bar.sync 	0;
	ld.shared.u32 	%r197, [%r18];
	ld.shared.u32 	%r198, [%r35+32];
	ld.shared.u32 	%r199, [%r38+18432];
	add.s32 	%r200, %r199, %r198;
	min.s32 	%r201, %r197, %r200;
	st.shared.u32 	[%r18], %r201;
	ld.shared.u32 	%r202, [%r18+128];
	ld.shared.u32 	%r203, [%r35+32];
	ld.shared.u32 	%r204, [%r38+18560];
	add.s32 	%r205, %r204, %r203;
	min.s32 	%r206, %r202, %r205;
	st.shared.u32 	[%r18+128], %r206;
	ld.shared.u32 	%r207, [%r18+8192];
	ld.shared.u32 	%r208, [%r35+8224];
	ld.shared.u32 	%r209, [%r38+18432];
	add.s32 	%r210, %r209, %r208;
	min.s32 	%r211, %r207, %r210;
	st.shared.u32 	[%r18+8192], %r211;
	ld.shared.u32 	%r212, [%r18+8320];
	ld.shared.u32 	%r213, [%r35+8224];
	ld.shared.u32 	%r214, [%r38+18560];
	add.s32 	%r215, %r214, %r213;
	min.s32 	%r216, %r212, %r215;
	st.shared.u32 	[%r18+8320], %r216;
	bar.sync 	0;
	ld.shared.u32 	%r217, [%r18];
	ld.shared.u32 	%r218, [%r35+36];
	ld.shared.u32 	%r219, [%r38+18688];
	add.s32 	%r220, %r219, %r218;
	min.s32 	%r221, %r217, %r220;
	st.shared.u32 	[%r18], %r221;
	ld.shared.u32 	%r222, [%r18+128];
	ld.shared.u32 	%r223, [%r35+36];
	ld.shared.u32 	%r224, [%r38+18816];
	add.s32 	%r225, %r224, %r223;
	min.s32 	%r226, %r222, %r225;
	st.shared.u32 	[%r18+128], %r226;
	ld.shared.u32 	%r227, [%r18+8192];
	ld.shared.u32 	%r228, [%r35+8228];
	ld.shared.u32 	%r229, [%r38+18688];
	add.s32 	%r230, %r229, %r228;
	min.s32 	%r231, %r227, %r230;
	st.shared.u32 	[%r18+8192], %r231;
	ld.shared.u32 	%r232, [%r18+8320];
	ld.shared.u32 	%r233, [%r35+8228];
	ld.shared.u32 	%r234, [%r38+18816];
	add.s32 	%r235, %r234, %r233;
	min.s32 	%r236, %r232, %r235;
	st.shared.u32 	[%r18+8320], %r236;
	bar.sync 	0;
	ld.shared.u32 	%r237, [%r18];
	ld.shared.u32 	%r238, [%r35+40];
	ld.shared.u32 	%r239, [%r38+18944];
	add.s32 	%r240, %r239, %r238;
	min.s32 	%r241, %r237, %r240;
	st.shared.u32 	[%r18], %r241;
	ld.shared.u32 	%r242, [%r18+128];
	ld.shared.u32 	%r243, [%r35+40];
	ld.shared.u32 	%r244, [%r38+19072];
	add.s32 	%r245, %r244, %r243;
	min.s32 	%r246, %r242, %r245;
	st.shared.u32 	[%r18+128], %r246;
	ld.shared.u32 	%r247, [%r18+8192];
	ld.shared.u32 	%r248, [%r35+8232];
	ld.shared.u32 	%r249, [%r38+18944];
	add.s32 	%r250, %r249, %r248;
	min.s32 	%r251, %r247, %r250;
	st.shared.u32 	[%r18+8192], %r251;
	ld.shared.u32 	%r252, [%r18+8320];
	ld.shared.u32 	%r253, [%r35+8232];
	ld.shared.u32 	%r254, [%r38+19072];
	add.s32 	%r255, %r254, %r253;
	min.s32 	%r256, %r252, %r255;
	st.shared.u32 	[%r18+8320], %r256;
	bar.sync 	0;
	ld.shared.u32 	%r257, [%r18];
	ld.shared.u32 	%r258, [%r35+44];
	ld.shared.u32 	%r259, [%r38+19200];
	add.s32 	%r260, %r259, %r258;
	min.s32 	%r261, %r257, %r260;
	st.shared.u32 	[%r18], %r261;
	ld.shared.u32 	%r262, [%r18+128];
	ld.shared.u32 	%r263, [%r35+44];
	ld.shared.u32 	%r264, [%r38+19328];
	add.s32 	%r265, %r264, %r263;
	min.s32 	%r266, %r262, %r265;
	st.shared.u32 	[%r18+128], %r266;
	ld.shared.u32 	%r267, [%r18+8192];
	ld.shared.u32 	%r268, [%r35+8236];
	ld.shared.u32 	%r269, [%r38+19200];
	add.s32 	%r270, %r269, %r268;
	min.s32 	%r271, %r267, %r270;
	st.shared.u32 	[%r18+8192], %r271;
	ld.shared.u32 	%r272, [%r18+8320];
	ld.shared.u32 	%r273, [%r35+8236];
	ld.shared.u32 	%r274, [%r38+19328];
	add.s32 	%r275, %r274, %r273;
	min.s32 	%r276, %r272, %r275;
	st.shared.u32 	[%r18+8320], %r276;
	bar.sync 	0;
	ld.shared.u32 	%r277, [%r18];
	ld.shared.u32 	%r278, [%r35+48];
	ld.shared.u32 	%r279, [%r38+19456];
	add.s32 	%r280, %r279, %r278;
	min.s32 	%r281, %r277, %r280;
	st.shared.u32 	[%r18], %r281;
	ld.shared.u32 	%r282, [%r18+128];
	ld.shared.u32 	%r283, [%r35+48];
	ld.shared.u32 	%r284, [%r38+19584];
	add.s32 	%r285, %r284, %r283;
	min.s32 	%r286, %r282, %r285;
	st.shared.u32 	[%r18+128], %r286;
	ld.shared.u32 	%r287, [%r18+8192];
	ld.shared.u32 	%r288, [%r35+8240];
	ld.shared.u32 	%r289, [%r38+19456];
	add.s32 	%r290, %r289, %r288;
	min.s32 	%r291, %r287, %r290;
	st.shared.u32 	[%r18+8192], %r291;
	ld.shared.u32 	%r292, [%r18+8320];
	ld.shared.u32 	%r293, [%r35+8240];
	ld.shared.u32 	%r294, [%r38+19584];
	add.s32 	%r295, %r294, %r293;
	min.s32 	%r296, %r292, %r295;
	st.shared.u32 	[%r18+8320], %r296;
	bar.sync 	0;
	ld.shared.u32 	%r297, [%r18];
	ld.shared.u32 	%r298, [%r35+52];
	ld.shared.u32 	%r299, [%r38+19712];
	add.s32 	%r300, %r299, %r298;
	min.s32 	%r301, %r297, %r300;
	st.shared.u32 	[%r18], %r301;
	ld.shared.u32 	%r302, [%r18+128];
	ld.shared.u32 	%r303, [%r35+52];
	ld.shared.u32 	%r304, [%r38+19840];
	add.s32 	%r305, %r304, %r303;
	min.s32 	%r306, %r302, %r305;
	st.shared.u32 	[%r18+128], %r306;
	ld.shared.u32 	%r307, [%r18+8192];
	ld.shared.u32 	%r308, [%r35+8244];
	ld.shared.u32 	%r309, [%r38+19712];
	add.s32 	%r310, %r309, %r308;
	min.s32 	%r311, %r307, %r310;
	st.shared.u32 	[%r18+8192], %r311;
	ld.shared.u32 	%r312, [%r18+8320];
	ld.shared.u32 	%r313, [%r35+8244];
	ld.shared.u32 	%r314, [%r38+19840];
	add.s32 	%r315, %r314, %r313;
	min.s32 	%r316, %r312, %r315;
	st.shared.u32 	[%r18+8320], %r316;
	bar.sync 	0;
	ld.shared.u32 	%r317, [%r18];
	ld.shared.u32 	%r318, [%r35+56];
	ld.shared.u32 	%r319, [%r38+19968];
	add.s32 	%r320, %r319, %r318;
	min.s32 	%r321, %r317, %r320;
	st.shared.u32 	[%r18], %r321;
	ld.shared.u32 	%r322, [%r18+128];
	ld.shared.u32 	%r323, [%r35+56];
	ld.shared.u32 	%r324, [%r38+20096];
	add.s32 	%r325, %r324, %r323;
	min.s32 	%r326, %r322, %r325;
	st.shared.u32 	[%r18+128], %r326;
	ld.shared.u32 	%r327, [%r18+8192];
	ld.shared.u32 	%r328, [%r35+8248];
	ld.shared.u32 	%r329, [%r38+19968];
	add.s32 	%r330, %r329, %r328;
	min.s32 	%r331, %r327, %r330;
	st.shared.u32 	[%r18+8192], %r331;
	ld.shared.u32 	%r332, [%r18+8320];
	ld.shared.u32 	%r333, [%r35+8248];
	ld.shared.u32 	%r334, [%r38+20096];
	add.s32 	%r335, %r334, %r333;
	min.s32 	%r336, %r332, %r335;
	st.shared.u32 	[%r18+8320], %r336;
	bar.sync 	0;
	ld.shared.u32 	%r337, [%r18];
	ld.shared.u32 	%r338, [%r35+60];
	ld.shared.u32 	%r339, [%r38+20224];
	add.s32 	%r340, %r339, %r338;
	min.s32 	%r341, %r337, %r340;
	st.shared.u32 	[%r18], %r341;
	ld.shared.u32 	%r342, [%r18+128];
	ld.shared.u32 	%r343, [%r35+60];
	ld.shared.u32 	%r344, [%r38+20352];
	add.s32 	%r345, %r344, %r343;
	min.s32 	%r346, %r342, %r345;
	st.shared.u32 	[%r18+128], %r346;
	ld.shared.u32 	%r347, [%r18+8192];
	ld.shared.u32 	%r348, [%r35+8252];
	ld.shared.u32 	%r349, [%r38+20224];
	add.s32 	%r350, %r349, %r348;
	min.s32 	%r351, %r347, %r350;
	st.shared.u32 	[%r18+8192], %r351;
	ld.shared.u32 	%r352, [%r18+8320];
	ld.shared.u32 	%r353, [%r35+8252];
	ld.shared.u32 	%r354, [%r38+20352];
	add.s32 	%r355, %r354, %r353;
	min.s32 	%r356, %r352, %r355;
	st.shared.u32 	[%r18+8320], %r356;
	bar.sync 	0;
	ld.shared.u32 	%r357, [%r18];
	ld.shared.u32 	%r358, [%r35+64];
	ld.shared.u32 	%r359, [%r38+20480];
	add.s32 	%r360, %r359, %r358;
	min.s32 	%r361, %r357, %r360;
	st.shared.u32 	[%r18], %r361;
	ld.shared.u32 	%r362, [%r18+128];
	ld.shared.u32 	%r363, [%r35+64];
	ld.shared.u32 	%r364, [%r38+20608];
	add.s32 	%r365, %r364, %r363;
	min.s32 	%r366, %r362, %r365;
	st.shared.u32 	[%r18+128], %r366;
	ld.shared.u32 	%r367, [%r18+8192];
	ld.shared.u32 	%r368, [%r35+8256];
	ld.shared.u32 	%r369, [%r38+20480];
	add.s32 	%r370, %r369, %r368;
	min.s32 	%r371, %r367, %r370;
	st.shared.u32 	[%r18+8192], %r371;
	ld.shared.u32 	%r372, [%r18+8320];
	ld.shared.u32 	%r373, [%r35+8256];
	ld.shared.u32 	%r374, [%r38+20608];
	add.s32 	%r375, %r374, %r373;
	min.s32 	%r376, %r372, %r375;
	st.shared.u32 	[%r18+8320], %r376;
	bar.sync 	0;
	ld.shared.u32 	%r377, [%r18];
	ld.shared.u32 	%r378, [%r35+68];
	ld.shared.u32 	%r379, [%r38+20736];
	add.s32 	%r380, %r379, %r378;
	min.s32 	%r381, %r377, %r380;
	st.shared.u32 	[%r18], %r381;
	ld.shared.u32 	%r382, [%r18+128];
	ld.shared.u32 	%r383, [%r35+68];
	ld.shared.u32 	%r384, [%r38+20864];
	add.s32 	%r385, %r384, %r383;
	min.s32 	%r386, %r382, %r385;
	st.shared.u32 	[%r18+128], %r386;
	ld.shared.u32 	%r387, [%r18+8192];
	ld.shared.u32 	%r388, [%r35+8260];
	ld.shared.u32 	%r389, [%r38+20736];
	add.s32 	%r390, %r389, %r388;
	min.s32 	%r391, %r387, %r390;
	st.shared.u32 	[%r18+8192], %r391;
	ld.shared.u32 	%r392, [%r18+8320];
	ld.shared.u32 	%r393, [%r35+8260];
	ld.shared.u32 	%r394, [%r38+20864];
	add.s32 	%r395, %r394, %r393;
	min.s32 	%r396, %r392, %r395;
	st.shared.u32 	[%r18+8320], %r396;
	bar.sync 	0;
	ld.shared.u32 	%r397, [%r18];
	ld.shared.u32 	%r398, [%r35+72];
	ld.shared.u32 	%r399, [%r38+20992];
	add.s32 	%r400, %r399, %r398;
	min.s32 	%r401, %r397, %r400;
	st.shared.u32 	[%r18], %r401;
	ld.shared.u32 	%r402, [%r18+128];
	ld.shared.u32 	%r403, [%r35+72];
	ld.shared.u32 	%r404, [%r38+21120];
	add.s32 	%r405, %r404, %r403;
	min.s32 	%r406, %r402, %r405;
	st.shared.u32 	[%r18+128], %r406;
	ld.shared.u32 	%r407, [%r18+8192];
	ld.shared.u32 	%r408, [%r35+8264];
	ld.shared.u32 	%r409, [%r38+20992];
	add.s32 	%r410, %r409, %r408;
	min.s32 	%r411, %r407, %r410;
	st.shared.u32 	[%r18+8192], %r411;
	ld.shared.u32 	%r412, [%r18+8320];
	ld.shared.u32 	%r413, [%r35+8264];
	ld.shared.u32 	%r414, [%r38+21120];
	add.s32 	%r415, %r414, %r413;
	min.s32 	%r416, %r412, %r415;
	st.shared.u32 	[%r18+8320], %r416;
	bar.sync 	0;
	ld.shared.u32 	%r417, [%r18];
	ld.shared.u32 	%r418, [%r35+76];
	ld.shared.u32 	%r419, [%r38+21248];
	add.s32 	%r420, %r419, %r418;
	min.s32 	%r421, %r417, %r420;
	st.shared.u32 	[%r18], %r421;
	ld.shared.u32 	%r422, [%r18+128];
	ld.shared.u32 	%r423, [%r35+76];
	ld.shared.u32 	%r424, [%r38+21376];
	add.s32 	%r425, %r424, %r423;
	min.s32 	%r426, %r422, %r425;
	st.shared.u32 	[%r18+128], %r426;
	ld.shared.u32 	%r427, [%r18+8192];
	ld.shared.u32 	%r428, [%r35+8268];
	ld.shared.u32 	%r429, [%r38+21248];
	add.s32 	%r430, %r429, %r428;
	min.s32 	%r431, %r427, %r430;
	st.shared.u32 	[%r18+8192], %r431;
	ld.shared.u32 	%r432, [%r18+8320];
	ld.shared.u32 	%r433, [%r35+8268];
	ld.shared.u32 	%r434, [%r38+21376];
	add.s32 	%r435, %r434, %r433;
	min.s32 	%r436, %r432, %r435;
	st.shared.u32 	[%r18+8320], %r436;
	bar.sync 	0;
	ld.shared.u32 	%r437, [%r18];
	ld.shared.u32 	%r438, [%r35+80];
	ld.shared.u32 	%r439, [%r38+21504];
	add.s32 	%r440, %r439, %r438;
	min.s32 	%r441, %r437, %r440;
	st.shared.u32 	[%r18], %r441;
	ld.shared.u32 	%r442, [%r18+128];
	ld.shared.u32 	%r443, [%r35+80];
	ld.shared.u32 	%r444, [%r38+21632];
	add.s32 	%r445, %r444, %r443;
	min.s32 	%r446, %r442, %r445;
	st.shared.u32 	[%r18+128], %r446;
	ld.shared.u32 	%r447, [%r18+8192];
	ld.shared.u32 	%r448, [%r35+8272];
	ld.shared.u32 	%r449, [%r38+21504];
	add.s32 	%r450, %r449, %r448;
	min.s32 	%r451, %r447, %r450;
	st.shared.u32 	[%r18+8192], %r451;
	ld.shared.u32 	%r452, [%r18+8320];
	ld.shared.u32 	%r453, [%r35+8272];
	ld.shared.u32 	%r454, [%r38+21632];
	add.s32 	%r455, %r454, %r453;
	min.s32 	%r456, %r452, %r455;
	st.shared.u32 	[%r18+8320], %r456;
	bar.sync 	0;
	ld.shared.u32 	%r457, [%r18];
	ld.shared.u32 	%r458, [%r35+84];
	ld.shared.u32 	%r459, [%r38+21760];
	add.s32 	%r460, %r459, %r458;
	min.s32 	%r461, %r457, %r460;
	st.shared.u32 	[%r18], %r461;
	ld.shared.u32 	%r462, [%r18+128];
	ld.shared.u32 	%r463, [%r35+84];
	ld.shared.u32 	%r464, [%r38+21888];
	add.s32 	%r465, %r464, %r463;
	min.s32 	%r466, %r462, %r465;
	st.shared.u32 	[%r18+128], %r466;
	ld.shared.u32 	%r467, [%r18+8192];
	ld.shared.u32 	%r468, [%r35+8276];
	ld.shared.u32 	%r469, [%r38+21760];
	add.s32 	%r470, %r469, %r468;
	min.s32 	%r471, %r467, %r470;
	st.shared.u32 	[%r18+8192], %r471;
	ld.shared.u32 	%r472, [%r18+8320];
	ld.shared.u32 	%r473, [%r35+8276];
	ld.shared.u32 	%r474, [%r38+21888];
	add.s32 	%r475, %r474, %r473;
	min.s32 	%r476, %r472, %r475;
	st.shared.u32 	[%r18+8320], %r476;
	bar.sync 	0;
	ld.shared.u32 	%r477, [%r18];
	ld.shared.u32 	%r478, [%r35+88];
	ld.shared.u32 	%r479, [%r38+22016];
	add.s32 	%r480, %r479, %r478;
	min.s32 	%r481, %r477, %r480;
	st.shared.u32 	[%r18], %r481;
	ld.shared.u32 	%r482, [%r18+128];
	ld.shared.u32 	%r483, [%r35+88];
	ld.shared.u32 	%r484, [%r38+22144];
	add.s32 	%r485, %r484, %r483;
	min.s32 	%r486, %r482, %r485;
	st.shared.u32 	[%r18+128], %r486;
	ld.shared.u32 	%r487, [%r18+8192];
	ld.shared.u32 	%r488, [%r35+8280];
	ld.shared.u32 	%r489, [%r38+22016];
	add.s32 	%r490, %r489, %r488;
	min.s32 	%r491, %r487, %r490;
	st.shared.u32 	[%r18+8192], %r491;
	ld.shared.u32 	%r492, [%r18+8320];
	ld.shared.u32 	%r493, [%r35+8280];
	ld.shared.u32 	%r494, [%r38+22144];
	add.s32 	%r495, %r494, %r493;
	min.s32 	%r496, %r492, %r495;
	st.shared.u32 	[%r18+8320], %r496;
	bar.sync 	0;
	ld.shared.u32 	%r497, [%r18];
	ld.shared.u32 	%r498, [%r35+92];
	ld.shared.u32 	%r499, [%r38+22272];
	add.s32 	%r500, %r499, %r498;
	min.s32 	%r501, %r497, %r500;
	st.shared.u32 	[%r18], %r501;
	ld.shared.u32 	%r502, [%r18+128];
	ld.shared.u32 	%r503, [%r35+92];
	ld.shared.u32 	%r504, [%r38+22400];
	add.s32 	%r505, %r504, %r503;
	min.s32 	%r506, %r502, %r505;
	st.shared.u32 	[%r18+128], %r506;
	ld.shared.u32 	%r507, [%r18+8192];
	ld.shared.u32 	%r508, [%r35+8284];
	ld.shared.u32 	%r509, [%r38+22272];
	add.s32 	%r510, %r509, %r508;
	min.s32 	%r511, %r507, %r510;
	st.shared.u32 	[%r18+8192], %r511;
	ld.shared.u32 	%r512, [%r18+8320];
	ld.shared.u32 	%r513, [%r35+8284];
	ld.shared.u32 	%r514, [%r38+22400];
	add.s32 	%r515, %r514, %r513;
	min.s32 	%r516, %r512, %r515;
	st.shared.u32 	[%r18+8320], %r516;
	bar.sync 	0;
	ld.shared.u32 	%r517, [%r18];
	ld.shared.u32 	%r518, [%r35+96];
	ld.shared.u32 	%r519, [%r38+22528];
	add.s32 	%r520, %r519, %r518;
	min.s32 	%r521, %r517, %r520;
	st.shared.u32 	[%r18], %r521;
	ld.shared.u32 	%r522, [%r18+128];
	ld.shared.u32 	%r523, [%r35+96];
	ld.shared.u32 	%r524, [%r38+22656];
	add.s32 	%r525, %r524, %r523;
	min.s32 	%r526, %r522, %r525;
	st.shared.u32 	[%r18+128], %r526;
	ld.shared.u32 	%r527, [%r18+8192];
	ld.shared.u32 	%r528, [%r35+8288];
	ld.shared.u32 	%r529, [%r38+22528];
	add.s32 	%r530, %r529, %r528;
	min.s32 	%r531, %r527, %r530;
	st.shared.u32 	[%r18+8192], %r531;
	ld.shared.u32 	%r532, [%r18+8320];
	ld.shared.u32 	%r533, [%r35+8288];
	ld.shared.u32 	%r534, [%r38+22656];
	add.s32 	%r535, %r534, %r533;
	min.s32 	%r536, %r532, %r535;
	st.shared.u32 	[%r18+8320], %r536;
	bar.sync 	0;
	ld.shared.u32 	%r537, [%r18];
	ld.shared.u32 	%r538, [%r35+100];
	ld.shared.u32 	%r539, [%r38+22784];
	add.s32 	%r540, %r539, %r538;
	min.s32 	%r541, %r537, %r540;
	st.shared.u32 	[%r18], %r541;
	ld.shared.u32 	%r542, [%r18+128];
	ld.shared.u32 	%r543, [%r35+100];
	ld.shared.u32 	%r544, [%r38+22912];
	add.s32 	%r545, %r544, %r543;
	min.s32 	%r546, %r542, %r545;
	st.shared.u32 	[%r18+128], %r546;
	ld.shared.u32 	%r547, [%r18+8192];
	ld.shared.u32 	%r548, [%r35+8292];
	ld.shared.u32 	%r549, [%r38+22784];
	add.s32 	%r550, %r549, %r548;
	min.s32 	%r551, %r547, %r550;
	st.shared.u32 	[%r18+8192], %r551;
	ld.shared.u32 	%r552, [%r18+8320];
	ld.shared.u32 	%r553, [%r35+8292];
	ld.shared.u32 	%r554, [%r38+22912];
	add.s32 	%r555, %r554, %r553;
	min.s32 	%r556, %r552, %r555;
	st.shared.u32 	[%r18+8320], %r556;
	bar.sync 	0;
	ld.shared.u32 	%r557, [%r18];
	ld.shared.u32 	%r558, [%r35+104];
	ld.shared.u32 	%r559, [%r38+23040];
	add.s32 	%r560, %r559, %r558;
	min.s32 	%r561, %r557, %r560;
	st.shared.u32 	[%r18], %r561;
	ld.shared.u32 	%r562, [%r18+128];
	ld.shared.u32 	%r563, [%r35+104];
	ld.shared.u32 	%r564, [%r38+23168];
	add.s32 	%r565, %r564, %r563;
	min.s32 	%r566, %r562, %r565;
	st.shared.u32 	[%r18+128], %r566;
	ld.shared.u32 	%r567, [%r18+8192];
	ld.shared.u32 	%r568, [%r35+8296];
	ld.shared.u32 	%r569, [%r38+23040];
	add.s32 	%r570, %r569, %r568;
	min.s32 	%r571, %r567, %r570;
	st.shared.u32 	[%r18+8192], %r571;
	ld.shared.u32 	%r572, [%r18+8320];
	ld.shared.u32 	%r573, [%r35+8296];
	ld.shared.u32 	%r574, [%r38+23168];
	add.s32 	%r575, %r574, %r573;
	min.s32 	%r576, %r572, %r575;
	st.shared.u32 	[%r18+8320], %r576;
	bar.sync 	0;
	ld.shared.u32 	%r577, [%r18];
	ld.shared.u32 	%r578, [%r35+108];
	ld.shared.u32 	%r579, [%r38+23296];
	add.s32 	%r580, %r579, %r578;
	min.s32 	%r581, %r577, %r580;
	st.shared.u32 	[%r18], %r581;
	ld.shared.u32 	%r582, [%r18+128];
	ld.shared.u32 	%r583, [%r35+108];
	ld.shared.u32 	%r584, [%r38+23424];
	add.s32 	%r585, %r584, %r583;
	min.s32 	%r586, %r582, %r585;
	st.shared.u32 	[%r18+128], %r586;
	ld.shared.u32 	%r587, [%r18+8192];
	ld.shared.u32 	%r588, [%r35+8300];
	ld.shared.u32 	%r589, [%r38+23296];
	add.s32 	%r590, %r589, %r588;
	min.s32 	%r591, %r587, %r590;
	st.shared.u32 	[%r18+8192], %r591;
	ld.shared.u32 	%r592, [%r18+8320];
	ld.shared.u32 	%r593, [%r35+8300];
	ld.shared.u32 	%r594, [%r38+23424];
	add.s32 	%r595, %r594, %r593;
	min.s32 	%r596, %r592, %r595;
	st.shared.u32 	[%r18+8320], %r596;
	bar.sync 	0;
	ld.shared.u32 	%r597, [%r18];
	ld.shared.u32 	%r598, [%r35+112];
	ld.shared.u32 	%r599, [%r38+23552];
	add.s32 	%r600, %r599, %r598;
	min.s32 	%r601, %r597, %r600;
	st.shared.u32 	[%r18], %r601;
	ld.shared.u32 	%r602, [%r18+128];
	ld.shared.u32 	%r603, [%r35+112];
	ld.shared.u32 	%r604, [%r38+23680];
	add.s32 	%r605, %r604, %r603;
	min.s32 	%r606, %r602, %r605;
	st.shared.u32 	[%r18+128], %r606;
	ld.shared.u32 	%r607, [%r18+8192];
	ld.shared.u32 	%r608, [%r35+8304];
	ld.shared.u32 	%r609, [%r38+23552];
	add.s32 	%r610, %r609, %r608;
	min.s32 	%r611, %r607, %r610;
	st.shared.u32 	[%r18+8192], %r611;
	ld.shared.u32 	%r612, [%r18+8320];
	ld.shared.u32 	%r613, [%r35+8304];
	ld.shared.u32 	%r614, [%r38+23680];
	add.s32 	%r615, %r614, %r613;
	min.s32 	%r616, %r612, %r615;
	st.shared.u32 	[%r18+8320], %r616;
	bar.sync 	0;
	ld.shared.u32 	%r617, [%r18];
	ld.shared.u32 	%r618, [%r35+116];
	ld.shared.u32 	%r619, [%r38+23808];
	add.s32 	%r620, %r619, %r618;
	min.s32 	%r621, %r617, %r620;
	st.shared.u32 	[%r18], %r621;
	ld.shared.u32 	%r622, [%r18+128];
	ld.shared.u32 	%r623, [%r35+116];
	ld.shared.u32 	%r624, [%r38+23936];
	add.s32 	%r625, %r624, %r623;
	min.s32 	%r626, %r622, %r625;
	st.shared.u32 	[%r18+128], %r626;
	ld.shared.u32 	%r627, [%r18+8192];
	ld.shared.u32 	%r628, [%r35+8308];
	ld.shared.u32 	%r629, [%r38+23808];
	add.s32 	%r630, %r629, %r628;
	min.s32 	%r631, %r627, %r630;
	st.shared.u32 	[%r18+8192], %r631;
	ld.shared.u32 	%r632, [%r18+8320];
	ld.shared.u32 	%r633, [%r35+8308];
	ld.shared.u32 	%r634, [%r38+23936];
	add.s32 	%r635, %r634, %r633;
	min.s32 	%r636, %r632, %r635;
	st.shared.u32 	[%r18+8320], %r636;
	bar.sync 	0;
	ld.shared.u32 	%r637, [%r18];
	ld.shared.u32 	%r638, [%r35+120];
	ld.shared.u32 	%r639, [%r38+24064];
	add.s32 	%r640, %r639, %r638;
	min.s32 	%r641, %r637, %r640;
	st.shared.u32 	[%r18], %r641;
	ld.shared.u32 	%r642, [%r18+128];
	ld.shared.u32 	%r643, [%r35+120];
	ld.shared.u32 	%r644, [%r38+24192];
	add.s32 	%r645, %r644, %r643;
	min.s32 	%r646, %r642, %r645;
	st.shared.u32 	[%r18+128], %r646;
	ld.shared.u32 	%r647, [%r18+8192];
	ld.shared.u32 	%r648, [%r35+8312];
	ld.shared.u32 	%r649, [%r38+24064];
	add.s32 	%r650, %r649, %r648;
	min.s32 	%r651, %r647, %r650;
	st.shared.u32 	[%r18+8192], %r651;
	ld.shared.u32 	%r652, [%r18+8320];
	ld.shared.u32 	%r653, [%r35+8312];
	ld.shared.u32 	%r654, [%r38+24192];
	add.s32 	%r655, %r654, %r653;
	min.s32 	%r656, %r652, %r655;
	st.shared.u32 	[%r18+8320], %r656;
	bar.sync 	0;
	ld.shared.u32 	%r657, [%r18];
	ld.shared.u32 	%r658, [%r35+124];
	ld.shared.u32 	%r659, [%r38+24320];
	add.s32 	%r660, %r659, %r658;
	min.s32 	%r661, %r657, %r660;
	st.shared.u32 	[%r18], %r661;
	ld.shared.u32 	%r662, [%r18+128];
	ld.shared.u32 	%r663, [%r35+124];
	ld.shared.u32 	%r664, [%r38+24448];
	add.s32 	%r665, %r664, %r663;
	min.s32 	%r666, %r662, %r665;
	st.shared.u32 	[%r18+128], %r666;
	ld.shared.u32 	%r667, [%r18+8192];
	ld.shared.u32 	%r668, [%r35+8316];
	ld.shared.u32 	%r669, [%r38+24320];
	add.s32 	%r670, %r669, %r668;
	min.s32 	%r671, %r667, %r670;
	st.shared.u32 	[%r18+8192], %r671;
	ld.shared.u32 	%r672, [%r18+8320];
	ld.shared.u32 	%r673, [%r35+8316];
	ld.shared.u32 	%r674, [%r38+24448];
	add.s32 	%r675, %r674, %r673;
	min.s32 	%r676, %r672, %r675;
	st.shared.u32 	[%r18+8320], %r676;
	bar.sync 	0;
	ld.shared.u32 	%r677, [%r18];
	ld.shared.u32 	%r678, [%r35+128];
	ld.shared.u32 	%r679, [%r38+24576];
	add.s32 	%r680, %r679, %r678;
	min.s32 	%r681, %r677, %r680;
	st.shared.u32 	[%r18], %r681;
	ld.shared.u32 	%r682, [%r18+128];
	ld.shared.u32 	%r683, [%r35+128];
	ld.shared.u32 	%r684, [%r38+24704];
	add.s32 	%r685, %r684, %r683;
	min.s32 	%r686, %r682, %r685;
	st.shared.u32 	[%r18+128], %r686;
	ld.shared.u32 	%r687, [%r18+8192];
	ld.shared.u32 	%r688, [%r35+8320];
	ld.shared.u32 	%r689, [%r38+24576];
	add.s32 	%r690, %r689, %r688;
	min.s32 	%r691, %r687, %r690;
	st.shared.u32 	[%r18+8192], %r691;
	ld.shared.u32 	%r692, [%r18+8320];
	ld.shared.u32 	%r693, [%r35+8320];
	ld.shared.u32 	%r694, [%r38+24704];
	add.s32 	%r695, %r694, %r693;
	min.s32 	%r696, %r692, %r695;
	st.shared.u32 	[%r18+8320], %r696;
	bar.sync 	0;
	ld.shared.u32 	%r697, [%r18];
	ld.shared.u32 	%r698, [%r35+132];
	ld.shared.u32 	%r699, [%r38+24832];
	add.s32 	%r700, %r699, %r698;
	min.s32 	%r701, %r697, %r700;
	st.shared.u32 	[%r18], %r701;
	ld.shared.u32 	%r702, [%r18+128];
	ld.shared.u32 	%r703, [%r35+132];
	ld.shared.u32 	%r704, [%r38+24960];
	add.s32 	%r705, %r704, %r703;
	min.s32 	%r706, %r702, %r705;
	st.shared.u32 	[%r18+128], %r706;
	ld.shared.u32 	%r707, [%r18+8192];
	ld.shared.u32 	%r708, [%r35+8324];
	ld.shared.u32 	%r709, [%r38+24832];
	add.s32 	%r710, %r709, %r708;
	min.s32 	%r711, %r707, %r710;
	st.shared.u32 	[%r18+8192], %r711;
	ld.shared.u32 	%r712, [%r18+8320];
	ld.shared.u32 	%r713, [%r35+8324];
	ld.shared.u32 	%r714, [%r38+24960];
	add.s32 	%r715, %r714, %r713;
	min.s32 	%r716, %r712, %r715;
	st.shared.u32 	[%r18+8320], %r716;
	bar.sync 	0;
	ld.shared.u32 	%r717, [%r18];
	ld.shared.u32 	%r718, [%r35+136];
	ld.shared.u32 	%r719, [%r38+25088];
	add.s32 	%r720, %r719, %r718;
	min.s32 	%r721, %r717, %r720;
	st.shared.u32 	[%r18], %r721;
	ld.shared.u32 	%r722, [%r18+128];
	ld.shared.u32 	%r723, [%r35+136];
	ld.shared.u32 	%r724, [%r38+25216];
	add.s32 	%r725, %r724, %r723;
	min.s32 	%r726, %r722, %r725;
	st.shared.u32 	[%r18+128], %r726;
	ld.shared.u32 	%r727, [%r18+8192];
	ld.shared.u32 	%r728, [%r35+8328];
	ld.shared.u32 	%r729, [%r38+25088];
	add.s32 	%r730, %r729, %r728;
	min.s32 	%r731, %r727, %r730;
	st.shared.u32 	[%r18+8192], %r731;
	ld.shared.u32 	%r732, [%r18+8320];
	ld.shared.u32 	%r733, [%r35+8328];
	ld.shared.u32 	%r734, [%r38+25216];
	add.s32 	%r735, %r734, %r733;
	min.s32 	%r736, %r732, %r735;
	st.shared.u32 	[%r18+8320], %r736;
	bar.sync 	0;
	ld.shared.u32 	%r737, [%r18];
	ld.shared.u32 	%r738, [%r35+140];
	ld.shared.u32 	%r739, [%r38+25344];
	add.s32 	%r740, %r739, %r738;
	min.s32 	%r741, %r737, %r740;
	st.shared.u32 	[%r18], %r741;
	ld.shared.u32 	%r742, [%r18+128];
	ld.shared.u32 	%r743, [%r35+140];
	ld.shared.u32 	%r744, [%r38+25472];
	add.s32 	%r745, %r744, %r743;
	min.s32 	%r746, %r742, %r745;
	st.shared.u32 	[%r18+128], %r746;
	ld.shared.u32 	%r747, [%r18+8192];
	ld.shared.u32 	%r748, [%r35+8332];
	ld.shared.u32 	%r749, [%r38+25344];
	add.s32 	%r750, %r749, %r748;
	min.s32 	%r751, %r747, %r750;
	st.shared.u32 	[%r18+8192], %r751;
	ld.shared.u32 	%r752, [%r18+8320];
	ld.shared.u32 	%r753, [%r35+8332];
	ld.shared.u32 	%r754, [%r38+25472];
	add.s32 	%r755, %r754, %r753;
	min.s32 	%r756, %r752, %r755;
	st.shared.u32 	[%r18+8320], %r756;
	bar.sync 	0;
	ld.shared.u32 	%r757, [%r18];
	ld.shared.u32 	%r758, [%r35+144];
	ld.shared.u32 	%r759, [%r38+25600];
	add.s32 	%r760, %r759, %r758;
	min.s32 	%r761, %r757, %r760;
	st.shared.u32 	[%r18], %r761;
	ld.shared.u32 	%r762, [%r18+128];
	ld.shared.u32 	%r763, [%r35+144];
	ld.shared.u32 	%r764, [%r38+25728];
	add.s32 	%r765, %r764, %r763;
	min.s32 	%r766, %r762, %r765;
	st.shared.u32 	[%r18+128], %r766;
	ld.shared.u32 	%r767, [%r18+8192];
	ld.shared.u32 	%r768, [%r35+8336];
	ld.shared.u32 	%r769, [%r38+25600];
	add.s32 	%r770, %r769, %r768;
	min.s32 	%r771, %r767, %r770;
	st.shared.u32 	[%r18+8192], %r771;
	ld.shared.u32 	%r772, [%r18+8320];
	ld.shared.u32 	%r773, [%r35+8336];
	ld.shared.u32 	%r774, [%r38+25728];
	add.s32 	%r775, %r774, %r773;
	min.s32 	%r776, %r772, %r775;
	st.shared.u32 	[%r18+8320], %r776;
	bar.sync 	0;
	ld.shared.u32 	%r777, [%r18];
	ld.shared.u32 	%r778, [%r35+148];
	ld.shared.u32 	%r779, [%r38+25856];
	add.s32 	%r780, %r779, %r778;
	min.s32 	%r781, %r777, %r780;
	st.shared.u32 	[%r18], %r781;
	ld.shared.u32 	%r782, [%r18+128];
	ld.shared.u32 	%r783, [%r35+148];
	ld.shared.u32 	%r784, [%r38+25984];
	add.s32 	%r785, %r784, %r783;
	min.s32 	%r786, %r782, %r785;
	st.shared.u32 	[%r18+128], %r786;
	ld.shared.u32 	%r787, [%r18+8192];
	ld.shared.u32 	%r788, [%r35+8340];
	ld.shared.u32 	%r789, [%r38+25856];
	add.s32 	%r790, %r789, %r788;
	min.s32 	%r791, %r787, %r790;
	st.shared.u32 	[%r18+8192], %r791;
	ld.shared.u32 	%r792, [%r18+8320];
	ld.shared.u32 	%r793, [%r35+8340];
	ld.shared.u32 	%r794, [%r38+25984];
	add.s32 	%r795, %r794, %r793;
	min.s32 	%r796, %r792, %r795;
	st.shared.u32 	[%r18+8320], %r796;
	bar.sync 	0;
	ld.shared.u32 	%r797, [%r18];
	ld.shared.u32 	%r798, [%r35+152];
	ld.shared.u32 	%r799, [%r38+26112];
	add.s32 	%r800, %r799, %r798;
	min.s32 	%r801, %r797, %r800;
	st.shared.u32 	[%r18], %r801;
	ld.shared.u32 	%r802, [%r18+128];
	ld.shared.u32 	%r803, [%r35+152];
	ld.shared.u32 	%r804, [%r38+26240];
	add.s32 	%r805, %r804, %r803;
	min.s32 	%r806, %r802, %r805;
	st.shared.u32 	[%r18+128], %r806;
	ld.shared.u32 	%r807, [%r18+8192];
	ld.shared.u32 	%r808, [%r35+8344];
	ld.shared.u32 	%r809, [%r38+26112];
	add.s32 	%r810, %r809, %r808;
	min.s32 	%r811, %r807, %r810;
	st.shared.u32 	[%r18+8192], %r811;
	ld.shared.u32 	%r812, [%r18+8320];
	ld.shared.u32 	%r813, [%r35+8344];
	ld.shared.u32 	%r814, [%r38+26240];
	add.s32 	%r815, %r814, %r813;
	min.s32 	%r816, %r812, %r815;
	st.shared.u32 	[%r18+8320], %r816;
	bar.sync 	0;
	ld.shared.u32 	%r817, [%r18];
	ld.shared.u32 	%r818, [%r35+156];
	ld.shared.u32 	%r819, [%r38+26368];
	add.s32 	%r820, %r819, %r818;
	min.s32 	%r821, %r817, %r820;
	st.shared.u32 	[%r18], %r821;
	ld.shared.u32 	%r822, [%r18+128];
	ld.shared.u32 	%r823, [%r35+156];
	ld.shared.u32 	%r824, [%r38+26496];
	add.s32 	%r825, %r824, %r823;
	min.s32 	%r826, %r822, %r825;
	st.shared.u32 	[%r18+128], %r826;
	ld.shared.u32 	%r827, [%r18+8192];
	ld.shared.u32 	%r828, [%r35+8348];
	ld.shared.u32 	%r829, [%r38+26368];
	add.s32 	%r830, %r829, %r828;
	min.s32 	%r831, %r827, %r830;
	st.shared.u32 	[%r18+8192], %r831;
	ld.shared.u32 	%r832, [%r18+8320];
	ld.shared.u32 	%r833, [%r35+8348];
	ld.shared.u32 	%r834, [%r38+26496];
	add.s32 	%r835, %r834, %r833;
	min.s32 	%r836, %r832, %r835;
	st.shared.u32 	[%r18+8320], %r836;
	bar.sync 	0;
	ld.shared.u32 	%r837, [%r18];
	ld.shared.u32 	%r838, [%r35+160];
	ld.shared.u32 	%r839, [%r38+26624];
	add.s32 	%r840, %r839, %r838;
	min.s32 	%r841, %r837, %r840;
	st.shared.u32 	[%r18], %r841;
	ld.shared.u32 	%r842, [%r18+128];
	ld.shared.u32 	%r843, [%r35+160];
	ld.shared.u32 	%r844, [%r38+26752];
	add.s32 	%r845, %r844, %r843;
	min.s32 	%r846, %r842, %r845;
	st.shared.u32 	[%r18+128], %r846;
	ld.shared.u32 	%r847, [%r18+8192];
	ld.shared.u32 	%r848, [%r35+8352];
	ld.shared.u32 	%r849, [%r38+26624];
	add.s32 	%r850, %r849, %r848;
	min.s32 	%r851, %r847, %r850;
	st.shared.u32 	[%r18+8192], %r851;
	ld.shared.u32 	%r852, [%r18+8320];
	ld.shared.u32 	%r853, [%r35+8352];
	ld.shared.u32 	%r854, [%r38+26752];
	add.s32 	%r855, %r854, %r853;
	min.s32 	%r856, %r852, %r855;
	st.shared.u32 	[%r18+8320], %r856;
	bar.sync 	0;
	ld.shared.u32 	%r857, [%r18];
	ld.shared.u32 	%r858, [%r35+164];
	ld.shared.u32 	%r859, [%r38+26880];
	add.s32 	%r860, %r859, %r858;
	min.s32 	%r861, %r857, %r860;
	st.shared.u32 	[%r18], %r861;
	ld.shared.u32 	%r862, [%r18+128];
	ld.shared.u32 	%r863, [%r35+164];
	ld.shared.u32 	%r864, [%r38+27008];
	add.s32 	%r865, %r864, %r863;
	min.s32 	%r866, %r862, %r865;
	st.shared.u32 	[%r18+128], %r866;
	ld.shared.u32 	%r867, [%r18+8192];
	ld.shared.u32 	%r868, [%r35+8356];
	ld.shared.u32 	%r869, [%r38+26880];
	add.s32 	%r870, %r869, %r868;
	min.s32 	%r871, %r867, %r870;
	st.shared.u32 	[%r18+8192], %r871;
	ld.shared.u32 	%r872, [%r18+8320];
	ld.shared.u32 	%r873, [%r35+8356];
	ld.shared.u32 	%r874, [%r38+27008];
	add.s32 	%r875, %r874, %r873;
	min.s32 	%r876, %r872, %r875;
	st.shared.u32 	[%r18+8320], %r876;
	bar.sync 	0;
	ld.shared.u32 	%r877, [%r18];
	ld.shared.u32 	%r878, [%r35+168];
	ld.shared.u32 	%r879, [%r38+27136];
	add.s32 	%r880, %r879, %r878;
	min.s32 	%r881, %r877, %r880;
	st.shared.u32 	[%r18], %r881;
	ld.shared.u32 	%r882, [%r18+128];
	ld.shared.u32 	%r883, [%r35+168];
	ld.shared.u32 	%r884, [%r38+27264];
	add.s32 	%r885, %r884, %r883;
	min.s32 	%r886, %r882, %r885;
	st.shared.u32 	[%r18+128], %r886;
	ld.shared.u32 	%r887, [%r18+8192];
	ld.shared.u32 	%r888, [%r35+8360];
	ld.shared.u32 	%r889, [%r38+27136];
	add.s32 	%r890, %r889, %r888;
	min.s32 	%r891, %r887, %r890;
	st.shared.u32 	[%r18+8192], %r891;
	ld.shared.u32 	%r892, [%r18+8320];
	ld.shared.u32 	%r893, [%r35+8360];
	ld.shared.u32 	%r894, [%r38+27264];
	add.s32 	%r895, %r894, %r893;
	min.s32 	%r896, %r892, %r895;
	st.shared.u32 	[%r18+8320], %r896;
	bar.sync 	0;
	ld.shared.u32 	%r897, [%r18];
	ld.shared.u32 	%r898, [%r35+172];
	ld.shared.u32 	%r899, [%r38+27392];
	add.s32 	%r900, %r899, %r898;
	min.s32 	%r901, %r897, %r900;
	st.shared.u32 	[%r18], %r901;
	ld.shared.u32 	%r902, [%r18+128];
	ld.shared.u32 	%r903, [%r35+172];
	ld.shared.u32 	%r904, [%r38+27520];
	add.s32 	%r905, %r904, %r903;
	min.s32 	%r906, %r902, %r905;
	st.shared.u32 	[%r18+128], %r906;
	ld.shared.u32 	%r907, [%r18+8192];
	ld.shared.u32 	%r908, [%r35+8364];
	ld.shared.u32 	%r909, [%r38+27392];
	add.s32 	%r910, %r909, %r908;
	min.s32 	%r911, %r907, %r910;
	st.shared.u32 	[%r18+8192], %r911;
	ld.shared.u32 	%r912, [%r18+8320];
	ld.shared.u32 	%r913, [%r35+8364];
	ld.shared.u32 	%r914, [%r38+27520];
	add.s32 	%r915, %r914, %r913;
	min.s32 	%r916, %r912, %r915;
	st.shared.u32 	[%r18+8320], %r916;
	bar.sync 	0;
	ld.shared.u32 	%r917, [%r18];
	ld.shared.u32 	%r918, [%r35+176];
	ld.shared.u32 	%r919, [%r38+27648];
	add.s32 	%r920, %r919, %r918;
	min.s32 	%r921, %r917, %r920;
	st.shared.u32 	[%r18], %r921;
	ld.shared.u32 	%r922, [%r18+128];
	ld.shared.u32 	%r923, [%r35+176];
	ld.shared.u32 	%r924, [%r38+27776];
	add.s32 	%r925, %r924, %r923;
	min.s32 	%r926, %r922, %r925;
	st.shared.u32 	[%r18+128], %r926;
	ld.shared.u32 	%r927, [%r18+8192];
	ld.shared.u32 	%r928, [%r35+8368];
	ld.shared.u32 	%r929, [%r38+27648];
	add.s32 	%r930, %r929, %r928;
	min.s32 	%r931, %r927, %r930;
	st.shared.u32 	[%r18+8192], %r931;
	ld.shared.u32 	%r932, [%r18+8320];
	ld.shared.u32 	%r933, [%r35+8368];
	ld.shared.u32 	%r934, [%r38+27776];
	add.s32 	%r935, %r934, %r933;
	min.s32 	%r936, %r932, %r935;
	st.shared.u32 	[%r18+8320], %r936;
	bar.sync 	0;
	ld.shared.u32 	%r937, [%r18];
	ld.shared.u32 	%r938, [%r35+180];
	ld.shared.u32 	%r939, [%r38+27904];
	add.s32 	%r940, %r939, %r938;
	min.s32 	%r941, %r937, %r940;
	st.shared.u32 	[%r18], %r941;
	ld.shared.u32 	%r942, [%r18+128];
	ld.shared.u32 	%r943, [%r35+180];
	ld.shared.u32 	%r944, [%r38+28032];
	add.s32 	%r945, %r944, %r943;
	min.s32 	%r946, %r942, %r945;
	st.shared.u32 	[%r18+128], %r946;
	ld.shared.u32 	%r947, [%r18+8192];
	ld.shared.u32 	%r948, [%r35+8372];
	ld.shared.u32 	%r949, [%r38+27904];
	add.s32 	%r950, %r949, %r948;
	min.s32 	%r951, %r947, %r950;
	st.shared.u32 	[%r18+8192], %r951;
	ld.shared.u32 	%r952, [%r18+8320];
	ld.shared.u32 	%r953, [%r35+8372];
	ld.shared.u32 	%r954, [%r38+28032];
	add.s32 	%r955, %r954, %r953;
	min.s32 	%r956, %r952, %r955;
	st.shared.u32 	[%r18+8320], %r956;
	bar.sync 	0;
	ld.shared.u32 	%r957, [%r18];
	ld.shared.u32 	%r958, [%r35+184];
	ld.shared.u32 	%r959, [%r38+28160];
	add.s32 	%r960, %r959, %r958;
	min.s32 	%r961, %r957, %r960;
	st.shared.u32 	[%r18], %r961;
	ld.shared.u32 	%r962, [%r18+128];
	ld.shared.u32 	%r963, [%r35+184];
	ld.shared.u32 	%r964, [%r38+28288];
	add.s32 	%r965, %r964, %r963;
	min.s32 	%r966, %r962, %r965;
	st.shared.u32 	[%r18+128], %r966;
	ld.shared.u32 	%r967, [%r18+8192];
	ld.shared.u32 	%r968, [%r35+8376];
	ld.shared.u32 	%r969, [%r38+28160];
	add.s32 	%r970, %r969, %r968;
	min.s32 	%r971, %r967, %r970;
	st.shared.u32 	[%r18+8192], %r971;
	ld.shared.u32 	%r972, [%r18+8320];
	ld.shared.u32 	%r973, [%r35+8376];
	ld.shared.u32 	%r974, [%r38+28288];
	add.s32 	%r975, %r974, %r973;
	min.s32 	%r976, %r972, %r975;
	st.shared.u32 	[%r18+8320], %r976;
	bar.sync 	0;
	ld.shared.u32 	%r977, [%r18];
	ld.shared.u32 	%r978, [%r35+188];
	ld.shared.u32 	%r979, [%r38+28416];
	add.s32 	%r980, %r979, %r978;
	min.s32 	%r981, %r977, %r980;
	st.shared.u32 	[%r18], %r981;
	ld.shared.u32 	%r982, [%r18+128];
	ld.shared.u32 	%r983, [%r35+188];
	ld.shared.u32 	%r984, [%r38+28544];
	add.s32 	%r985, %r984, %r983;
	min.s32 	%r986, %r982, %r985;
	st.shared.u32 	[%r18+128], %r986;
	ld.shared.u32 	%r987, [%r18+8192];
	ld.shared.u32 	%r988, [%r35+8380];
	ld.shared.u32 	%r989, [%r38+28416];
	add.s32 	%r990, %r989, %r988;
	min.s32 	%r991, %r987, %r990;
	st.shared.u32 	[%r18+8192], %r991;
	ld.shared.u32 	%r992, [%r18+8320];
	ld.shared.u32 	%r993, [%r35+8380];
	ld.shared.u32 	%r994, [%r38+28544];
	add.s32 	%r995, %r994, %r993;
	min.s32 	%r996, %r992, %r995;
	st.shared.u32 	[%r18+8320], %r996;
	bar.sync 	0;
	ld.shared.u32 	%r997, [%r18];
	ld.shared.u32 	%r998, [%r35+192];
	ld.shared.u32 	%r999, [%r38+28672];
	add.s32 	%r1000, %r999, %r998;
	min.s32 	%r1001, %r997, %r1000;
	st.shared.u32 	[%r18], %r1001;
	ld.shared.u32 	%r1002, [%r18+128];
	ld.shared.u32 	%r1003, [%r35+192];
	ld.shared.u32 	%r1004, [%r38+28800];
	add.s32 	%r1005, %r1004, %r1003;
	min.s32 	%r1006, %r1002, %r1005;
	st.shared.u32 	[%r18+128], %r1006;
	ld.shared.u32 	%r1007, [%r18+8192];
	ld.shared.u32 	%r1008, [%r35+8384];
	ld.shared.u32 	%r1009, [%r38+28672];
	add.s32 	%r1010, %r1009, %r1008;
	min.s32 	%r1011, %r1007, %r1010;
	st.shared.u32 	[%r18+8192], %r1011;
	ld.shared.u32 	%r1012, [%r18+8320];
	ld.shared.u32 	%r1013, [%r35+8384];
	ld.shared.u32 	%r1014, [%r38+28800];
	add.s32 	%r1015, %r1014, %r1013;
	min.s32 	%r1016, %r1012, %r1015;
	st.shared.u32 	[%r18+8320], %r1016;
	bar.sync 	0;
	ld.shared.u32 	%r1017, [%r18];
	ld.shared.u32 	%r1018, [%r35+196];
	ld.shared.u32 	%r1019, [%r38+28928];
	add.s32 	%r1020, %r1019, %r1018;
	min.s32 	%r1021, %r1017, %r1020;
	st.shared.u32 	[%r18], %r1021;
	ld.shared.u32 	%r1022, [%r18+128];
	ld.shared.u32 	%r1023, [%r35+196];
	ld.shared.u32 	%r1024, [%r38+29056];
	add.s32 	%r1025, %r1024, %r1023;
	min.s32 	%r1026, %r1022, %r1025;
	st.shared.u32 	[%r18+128], %r1026;
	ld.shared.u32 	%r1027, [%r18+8192];
	ld.shared.u32 	%r1028, [%r35+8388];
	ld.shared.u32 	%r1029, [%r38+28928];
	add.s32 	%r1030, %r1029, %r1028;
	min.s32 	%r1031, %r1027, %r1030;
	st.shared.u32 	[%r18+8192], %r1031;
	ld.shared.u32 	%r1032, [%r18+8320];
	ld.shared.u32 	%r1033, [%r35+8388];
	ld.shared.u32 	%r1034, [%r38+29056];
	add.s32 	%r1035, %r1034, %r1033;
	min.s32 	%r1036, %r1032, %r1035;
	st.shared.u32 	[%r18+8320], %r1036;
	bar.sync 	0;
	ld.shared.u32 	%r1037, [%r18];
	ld.shared.u32 	%r1038, [%r35+200];
	ld.shared.u32 	%r1039, [%r38+29184];
	add.s32 	%r1040, %r1039, %r1038;
	min.s32 	%r1041, %r1037, %r1040;
	st.shared.u32 	[%r18], %r1041;
	ld.shared.u32 	%r1042, [%r18+128];
	ld.shared.u32 	%r1043, [%r35+200];
	ld.shared.u32 	%r1044, [%r38+29312];
	add.s32 	%r1045, %r1044, %r1043;
	min.s32 	%r1046, %r1042, %r1045;
	st.shared.u32 	[%r18+128], %r1046;
	ld.shared.u32 	%r1047, [%r18+8192];
	ld.shared.u32 	%r1048, [%r35+8392];
	ld.shared.u32 	%r1049, [%r38+29184];
	add.s32 	%r1050, %r1049, %r1048;
	min.s32 	%r1051, %r1047, %r1050;
	st.shared.u32 	[%r18+8192], %r1051;
	ld.shared.u32 	%r1052, [%r18+8320];
	ld.shared.u32 	%r1053, [%r35+8392];
	ld.shared.u32 	%r1054, [%r38+29312];
	add.s32 	%r1055, %r1054, %r1053;
	min.s32 	%r1056, %r1052, %r1055;
	st.shared.u32 	[%r18+8320], %r1056;
	bar.sync 	0;
	ld.shared.u32 	%r1057, [%r18];
	ld.shared.u32 	%r1058, [%r35+204];
	ld.shared.u32 	%r1059, [%r38+29440];
	add.s32 	%r1060, %r1059, %r1058;
	min.s32 	%r1061, %r1057, %r1060;
	st.shared.u32 	[%r18], %r1061;
	ld.shared.u32 	%r1062, [%r18+128];
	ld.shared.u32 	%r1063, [%r35+204];
	ld.shared.u32 	%r1064, [%r38+29568];
	add.s32 	%r1065, %r1064, %r1063;
	min.s32 	%r1066, %r1062, %r1065;
	st.shared.u32 	[%r18+128], %r1066;
	ld.shared.u32 	%r1067, [%r18+8192];
	ld.shared.u32 	%r1068, [%r35+8396];
	ld.shared.u32 	%r1069, [%r38+29440];
	add.s32 	%r1070, %r1069, %r1068;
	min.s32 	%r1071, %r1067, %r1070;
	st.shared.u32 	[%r18+8192], %r1071;
	ld.shared.u32 	%r1072, [%r18+8320];
	ld.shared.u32 	%r1073, [%r35+8396];
	ld.shared.u32 	%r1074, [%r38+29568];
	add.s32 	%r1075, %r1074, %r1073;
	min.s32 	%r1076, %r1072, %r1075;
	st.shared.u32 	[%r18+8320], %r1076;
	bar.sync 	0;
	ld.shared.u32 	%r1077, [%r18];
	ld.shared.u32 	%r1078, [%r35+208];
	ld.shared.u32 	%r1079, [%r38+29696];
	add.s32 	%r1080, %r1079, %r1078;
	min.s32 	%r1081, %r1077, %r1080;
	st.shared.u32 	[%r18], %r1081;
	ld.shared.u32 	%r1082, [%r18+128];
	ld.shared.u32 	%r1083, [%r35+208];
	ld.shared.u32 	%r1084, [%r38+29824];
	add.s32 	%r1085, %r1084, %r1083;
	min.s32 	%r1086, %r1082, %r1085;
	st.shared.u32 	[%r18+128], %r1086;
	ld.shared.u32 	%r1087, [%r18+8192];
	ld.shared.u32 	%r1088, [%r35+8400];
	ld.shared.u32 	%r1089, [%r38+29696];
	add.s32 	%r1090, %r1089, %r1088;
	min.s32 	%r1091, %r1087, %r1090;
	st.shared.u32 	[%r18+8192], %r1091;
	ld.shared.u32 	%r1092, [%r18+8320];
	ld.shared.u32 	%r1093, [%r35+8400];
	ld.shared.u32 	%r1094, [%r38+29824];
	add.s32 	%r1095, %r1094, %r1093;
	min.s32 	%r1096, %r1092, %r1095;
	st.shared.u32 	[%r18+8320], %r1096;
	bar.sync 	0;
	ld.shared.u32 	%r1097, [%r18];
	ld.shared.u32 	%r1098, [%r35+212];
	ld.shared.u32 	%r1099, [%r38+29952];
	add.s32 	%r1100, %r1099, %r1098;
	min.s32 	%r1101, %r1097, %r1100;
	st.shared.u32 	[%r18], %r1101;
	ld.shared.u32 	%r1102, [%r18+128];
	ld.shared.u32 	%r1103, [%r35+212];
	ld.shared.u32 	%r1104, [%r38+30080];
	add.s32 	%r1105, %r1104, %r1103;
	min.s32 	%r1106, %r1102, %r1105;
	st.shared.u32 	[%r18+128], %r1106;
	ld.shared.u32 	%r1107, [%r18+8192];
	ld.shared.u32 	%r1108, [%r35+8404];
	ld.shared.u32 	%r1109, [%r38+29952];
	add.s32 	%r1110, %r1109, %r1108;
	min.s32 	%r1111, %r1107, %r1110;
	st.shared.u32 	[%r18+8192], %r1111;
	ld.shared.u32 	%r1112, [%r18+8320];
	ld.shared.u32 	%r1113, [%r35+8404];
	ld.shared.u32 	%r1114, [%r38+30080];
	add.s32 	%r1115, %r1114, %r1113;
	min.s32 	%r1116, %r1112, %r1115;
	st.shared.u32 	[%r18+8320], %r1116;
	bar.sync 	0;
	ld.shared.u32 	%r1117, [%r18];
	ld.shared.u32 	%r1118, [%r35+216];
	ld.shared.u32 	%r1119, [%r38+30208];
	add.s32 	%r1120, %r1119, %r1118;
	min.s32 	%r1121, %r1117, %r1120;
	st.shared.u32 	[%r18], %r1121;
	ld.shared.u32 	%r1122, [%r18+128];
	ld.shared.u32 	%r1123, [%r35+216];
	ld.shared.u32 	%r1124, [%r38+30336];
	add.s32 	%r1125, %r1124, %r1123;
	min.s32 	%r1126, %r1122, %r1125;
	st.shared.u32 	[%r18+128], %r1126;
	ld.shared.u32 	%r1127, [%r18+8192];
	ld.shared.u32 	%r1128, [%r35+8408];
	ld.shared.u32 	%r1129, [%r38+30208];
	add.s32 	%r1130, %r1129, %r1128;
	min.s32 	%r1131, %r1127, %r1130;
	st.shared.u32 	[%r18+8192], %r1131;
	ld.shared.u32 	%r1132, [%r18+8320];
	ld.shared.u32 	%r1133, [%r35+8408];
	ld.shared.u32 	%r1134, [%r38+30336];
	add.s32 	%r1135, %r1134, %r1133;
	min.s32 	%r1136, %r1132, %r1135;
	st.shared.u32 	[%r18+8320], %r1136;
	bar.sync 	0;
	ld.shared.u32 	%r1137, [%r18];
	ld.shared.u32 	%r1138, [%r35+220];
	ld.shared.u32 	%r1139, [%r38+30464];
	add.s32 	%r1140, %r1139, %r1138;
	min.s32 	%r1141, %r1137, %r1140;
	st.shared.u32 	[%r18], %r1141;
	ld.shared.u32 	%r1142, [%r18+128];
	ld.shared.u32 	%r1143, [%r35+220];
	ld.shared.u32 	%r1144, [%r38+30592];
	add.s32 	%r1145, %r1144, %r1143;
	min.s32 	%r1146, %r1142, %r1145;
	st.shared.u32 	[%r18+128], %r1146;
	ld.shared.u32 	%r1147, [%r18+8192];
	ld.shared.u32 	%r1148, [%r35+8412];
	ld.shared.u32 	%r1149, [%r38+30464];
	add.s32 	%r1150, %r1149, %r1148;
	min.s32 	%r1151, %r1147, %r1150;
	st.shared.u32 	[%r18+8192], %r1151;
	ld.shared.u32 	%r1152, [%r18+8320];
	ld.shared.u32 	%r1153, [%r35+8412];
	ld.shared.u32 	%r1154, [%r38+30592];
	add.s32 	%r1155, %r1154, %r1153;
	min.s32 	%r1156, %r1152, %r1155;
	st.shared.u32 	[%r18+8320], %r1156;
	bar.sync 	0;
	ld.shared.u32 	%r1157, [%r18];
	ld.shared.u32 	%r1158, [%r35+224];
	ld.shared.u32 	%r1159, [%r38+30720];
	add.s32 	%r1160, %r1159, %r1158;
	min.s32 	%r1161, %r1157, %r1160;
	st.shared.u32 	[%r18], %r1161;
	ld.shared.u32 	%r1162, [%r18+128];
	ld.shared.u32 	%r1163, [%r35+224];
	ld.shared.u32 	%r1164, [%r38+30848];
	add.s32 	%r1165, %r1164, %r1163;
	min.s32 	%r1166, %r1162, %r1165;
	st.shared.u32 	[%r18+128], %r1166;
	ld.shared.u32 	%r1167, [%r18+8192];
	ld.shared.u32 	%r1168, [%r35+8416];
	ld.shared.u32 	%r1169, [%r38+30720];
	add.s32 	%r1170, %r1169, %r1168;
	min.s32 	%r1171, %r1167, %r1170;
	st.shared.u32 	[%r18+8192], %r1171;
	ld.shared.u32 	%r1172, [%r18+8320];
	ld.shared.u32 	%r1173, [%r35+8416];
	ld.shared.u32 	%r1174, [%r38+30848];
	add.s32 	%r1175, %r1174, %r1173;
	min.s32 	%r1176, %r1172, %r1175;
	st.shared.u32 	[%r18+8320], %r1176;
	bar.sync 	0;
	ld.shared.u32 	%r1177, [%r18];
	ld.shared.u32 	%r1178, [%r35+228];
	ld.shared.u32 	%r1179, [%r38+30976];
	add.s32 	%r1180, %r1179, %r1178;
	min.s32 	%r1181, %r1177, %r1180;
	st.shared.u32 	[%r18], %r1181;
	ld.shared.u32 	%r1182, [%r18+128];
	ld.shared.u32 	%r1183, [%r35+228];
	ld.shared.u32 	%r1184, [%r38+31104];
	add.s32 	%r1185, %r1184, %r1183;
	min.s32 	%r1186, %r1182, %r1185;
	st.shared.u32 	[%r18+128], %r1186;
	ld.shared.u32 	%r1187, [%r18+8192];
	ld.shared.u32 	%r1188, [%r35+8420];
	ld.shared.u32 	%r1189, [%r38+30976];
	add.s32 	%r1190, %r1189, %r1188;
	min.s32 	%r1191, %r1187, %r1190;
	st.shared.u32 	[%r18+8192], %r1191;
	ld.shared.u32 	%r1192, [%r18+8320];
	ld.shared.u32 	%r1193, [%r35+8420];
	ld.shared.u32 	%r1194, [%r38+31104];
	add.s32 	%r1195, %r1194, %r1193;
	min.s32 	%r1196, %r1192, %r1195;
	st.shared.u32 	[%r18+8320], %r1196;
	bar.sync 	0;
	ld.shared.u32 	%r1197, [%r18];
	ld.shared.u32 	%r1198, [%r35+232];
	ld.shared.u32 	%r1199, [%r38+31232];
	add.s32 	%r1200, %r1199, %r1198;
	min.s32 	%r1201, %r1197, %r1200;
	st.shared.u32 	[%r18], %r1201;
	ld.shared.u32 	%r1202, [%r18+128];
	ld.shared.u32 	%r1203, [%r35+232];
	ld.shared.u32 	%r1204, [%r38+31360];
	add.s32 	%r1205, %r1204, %r1203;
	min.s32 	%r1206, %r1202, %r1205;
	st.shared.u32 	[%r18+128], %r1206;
	ld.shared.u32 	%r1207, [%r18+8192];
	ld.shared.u32 	%r1208, [%r35+8424];
	ld.shared.u32 	%r1209, [%r38+31232];
	add.s32 	%r1210, %r1209, %r1208;
	min.s32 	%r1211, %r1207, %r1210;
	st.shared.u32 	[%r18+8192], %r1211;
	ld.shared.u32 	%r1212, [%r18+8320];
	ld.shared.u32 	%r1213, [%r35+8424];
	ld.shared.u32 	%r1214, [%r38+31360];
	add.s32 	%r1215, %r1214, %r1213;
	min.s32 	%r1216, %r1212, %r1215;
	st.shared.u32 	[%r18+8320], %r1216;
	bar.sync 	0;
	ld.shared.u32 	%r1217, [%r18];
	ld.shared.u32 	%r1218, [%r35+236];
	ld.shared.u32 	%r1219, [%r38+31488];
	add.s32 	%r1220, %r1219, %r1218;
	min.s32 	%r1221, %r1217, %r1220;
	st.shared.u32 	[%r18], %r1221;
	ld.shared.u32 	%r1222, [%r18+128];
	ld.shared.u32 	%r1223, [%r35+236];
	ld.shared.u32 	%r1224, [%r38+31616];
	add.s32 	%r1225, %r1224, %r1223;
	min.s32 	%r1226, %r1222, %r1225;
	st.shared.u32 	[%r18+128], %r1226;
	ld.shared.u32 	%r1227, [%r18+8192];
	ld.shared.u32 	%r1228, [%r35+8428];
	ld.shared.u32 	%r1229, [%r38+31488];
	add.s32 	%r1230, %r1229, %r1228;
	min.s32 	%r1231, %r1227, %r1230;
	st.shared.u32 	[%r18+8192], %r1231;
	ld.shared.u32 	%r1232, [%r18+8320];
	ld.shared.u32 	%r1233, [%r35+8428];
	ld.shared.u32 	%r1234, [%r38+31616];
	add.s32 	%r1235, %r1234, %r1233;
	min.s32 	%r1236, %r1232, %r1235;
	st.shared.u32 	[%r18+8320], %r1236;
	bar.sync 	0;
	ld.shared.u32 	%r1237, [%r18];
	ld.shared.u32 	%r1238, [%r35+240];
	ld.shared.u32 	%r1239, [%r38+31744];
	add.s32 	%r1240, %r1239, %r1238;
	min.s32 	%r1241, %r1237, %r1240;
	st.shared.u32 	[%r18], %r1241;
	ld.shared.u32 	%r1242, [%r18+128];
	ld.shared.u32 	%r1243, [%r35+240];
	ld.shared.u32 	%r1244, [%r38+31872];
	add.s32 	%r1245, %r1244, %r1243;
	min.s32 	%r1246, %r1242, %r1245;
	st.shared.u32 	[%r18+128], %r1246;
	ld.shared.u32 	%r1247, [%r18+8192];
	ld.shared.u32 	%r1248, [%r35+8432];
	ld.shared.u32 	%r1249, [%r38+31744];
	add.s32 	%r1250, %r1249, %r1248;
	min.s32 	%r1251, %r1247, %r1250;
	st.shared.u32 	[%r18+8192], %r1251;
	ld.shared.u32 	%r1252, [%r18+8320];
	ld.shared.u32 	%r1253, [%r35+8432];
	ld.shared.u32 	%r1254, [%r38+31872];
	add.s32 	%r1255, %r1254, %r1253;
	min.s32 	%r1256, %r1252, %r1255;
	st.shared.u32 	[%r18+8320], %r1256;
	bar.sync 	0;
	ld.shared.u32 	%r1257, [%r18];
	ld.shared.u32 	%r1258, [%r35+244];
	ld.shared.u32 	%r1259, [%r38+32000];
	add.s32 	%r1260, %r1259, %r1258;
	min.s32 	%r1261, %r1257, %r1260;
	st.shared.u32 	[%r18], %r1261;
	ld.shared.u32 	%r1262, [%r18+128];
	ld.shared.u32 	%r1263, [%r35+244];
	ld.shared.u32 	%r1264, [%r38+32128];
	add.s32 	%r1265, %r1264, %r1263;
	min.s32 	%r1266, %r1262, %r1265;
	st.shared.u32 	[%r18+128], %r1266;
	ld.shared.u32 	%r1267, [%r18+8192];
	ld.shared.u32 	%r1268, [%r35+8436];
	ld.shared.u32 	%r1269, [%r38+32000];
	add.s32 	%r1270, %r1269, %r1268;
	min.s32 	%r1271, %r1267, %r1270;
	st.shared.u32 	[%r18+8192], %r1271;
	ld.shared.u32 	%r1272, [%r18+8320];
	ld.shared.u32 	%r1273, [%r35+8436];
	ld.shared.u32 	%r1274, [%r38+32128];
	add.s32 	%r1275, %r1274, %r1273;
	min.s32 	%r1276, %r1272, %r1275;
	st.shared.u32 	[%r18+8320], %r1276;
	bar.sync 	0;
	ld.shared.u32 	%r1277, [%r18];
	ld.shared.u32 	%r1278, [%r35+248];
	ld.shared.u32 	%r1279, [%r38+32256];
	add.s32 	%r1280, %r1279, %r1278;
	min.s32 	%r1281, %r1277, %r1280;
	st.shared.u32 	[%r18], %r1281;
	ld.shared.u32 	%r1282, [%r18+128];
	ld.shared.u32 	%r1283, [%r35+248];
	ld.shared.u32 	%r1284, [%r38+32384];
	add.s32 	%r1285, %r1284, %r1283;
	min.s32 	%r1286, %r1282, %r1285;
	st.shared.u32 	[%r18+128], %r1286;
	ld.shared.u32 	%r1287, [%r18+8192];
	ld.shared.u32 	%r1288, [%r35+8440];
	ld.shared.u32 	%r1289, [%r38+32256];
	add.s32 	%r1290, %r1289, %r1288;
	min.s32 	%r1291, %r1287, %r1290;
	st.shared.u32 	[%r18+8192], %r1291;
	ld.shared.u32 	%r1292, [%r18+8320];
	ld.shared.u32 	%r1293, [%r35+8440];
	ld.shared.u32 	%r1294, [%r38+32384];
	add.s32 	%r1295, %r1294, %r1293;
	min.s32 	%r1296, %r1292, %r1295;
	st.shared.u32 	[%r18+8320], %r1296;
	bar.sync 	0;
	ld.shared.u32 	%r1297, [%r18];
	ld.shared.u32 	%r1298, [%r35+252];
	ld.shared.u32 	%r1299, [%r38+32512];
	add.s32 	%r1300, %r1299, %r1298;
	min.s32 	%r1301, %r1297, %r1300;
	st.shared.u32 	[%r18], %r1301;
	ld.shared.u32 	%r1302, [%r18+128];
	ld.shared.u32 	%r1303, [%r35+252];
	ld.shared.u32 	%r1304, [%r38+32640];
	add.s32 	%r1305, %r1304, %r1303;
	min.s32 	%r1306, %r1302, %r1305;
	st.shared.u32 	[%r18+128], %r1306;
	ld.shared.u32 	%r1307, [%r18+8192];
	ld.shared.u32 	%r1308, [%r35+8444];
	ld.shared.u32 	%r1309, [%r38+32512];
	add.s32 	%r1310, %r1309, %r1308;
	min.s32 	%r1311, %r1307, %r1310;
	st.shared.u32 	[%r18+8192], %r1311;
	ld.shared.u32 	%r1312, [%r18+8320];
	ld.shared.u32 	%r1313, [%r35+8444];
	ld.shared.u32 	%r1314, [%r38+32640];
	add.s32 	%r1315, %r1314, %r1313;
	min.s32 	%r1316, %r1312, %r1315;
	st.shared.u32 	[%r18+8320], %r1316;
	st.global.u32 	[%rd4], %r1301;
	st.global.u32 	[%rd4+128], %r1306;
	st.global.u32 	[%rd10], %r1311;
	st.global.u32 	[%rd10+128], %r1316;
	ret;

}
	// .globl	_Z8phase2_2ILi64ELi4EEvPiiii
.visible .entry _Z8phase2_2ILi64ELi4EEvPiiii(
	.param .u64 .ptr .align 1 _Z8phase2_2ILi64ELi4EEvPiiii_param_0,
	.param .u32 _Z8phase2_2ILi64ELi4EEvPiiii_param_1,
	.param .u32 _Z8phase2_2ILi64ELi4EEvPiiii_param_2,
	.param .u32 _Z8phase2_2ILi64ELi4EEvPiiii_param_3
)
{
	.reg .pred 	%p<2>;
	.reg .b32 	%r<1319>;
	.reg .b64 	%rd<15>;

	ld.param.u64 	%rd1, [_Z8phase2_2ILi64ELi4EEvPiiii_param_0];
	ld.param.u32 	%r1, [_Z8phase2_2ILi64ELi4EEvPiiii_param_1];
	ld.param.u32 	%r2, [_Z8phase2_2ILi64ELi4EEvPiiii_param_3];
	cvta.to.global.u64 	%rd2, %rd1;
	shl.b32 	%r3, %r1, 6;
	mov.u32 	%r4, %tid.y;
	add.s32 	%r5, %r3, %r4;
	mov.u32 	%r6, %ctaid.x;
	setp.ge.u32 	%p1, %r6, %r1;
	selp.u32 	%r7, 1, 0, %p1;
	add.s32 	%r8, %r6, %r7;
	shl.b32 	%r9, %r8, 6;
	mov.u32 	%r10, %tid.x;
	add.s32 	%r11, %r9, %r10;
	shl.b32 	%r12, %r4, 6;
	add.s32 	%r13, %r12, %r10;
	mul.lo.s32 	%r14, %r5, %r2;
	add.s32 	%r15, %r11, %r14;
	mul.wide.s32 	%rd3, %r15, 4;
	add.s64 	%rd4, %rd2, %rd3;
	ld.global.u32 	%r16, [%rd4];
	shl.b32 	%r17, %r13, 2;
	mov.u32 	%r18, shared_mem;
	add.s32 	%r19, %r18, %r17;
	st.shared.u32 	[%r19], %r16;
	ld.global.u32 	%r20, [%rd4+128];
	st.shared.u32 	[%r19+128], %r20;
	add.s32 	%r21, %r3, %r10;
	add.s32 	%r22, %r21, %r14;
	mul.wide.u32 	%rd5, %r22, 4;
	add.s64 	%rd6, %rd2, %rd5;
	ld.global.u32 	%r23, [%rd6];
	st.shared.u32 	[%r19+16384], %r23;
	add.s32 	%r24, %r22, 32;
	mul.wide.u32 	%rd7, %r24, 4;
	add.s64 	%rd8, %rd2, %rd7;
	ld.global.u32 	%r25, [%rd8];
	st.shared.u32 	[%r19+16512], %r25;
	shl.b32 	%r26, %r2, 5;
	add.s32 	%r27, %r14, %r26;
	add.s32 	%r28, %r11, %r27;
	mul.wide.s32 	%rd9, %r28, 4;
	add.s64 	%rd10, %rd2, %rd9;
	ld.global.u32 	%r29, [%rd10];
	st.shared.u32 	[%r19+8192], %r29;
	ld.global.u32 	%r30, [%rd10+128];
	st.shared.u32 	[%r19+8320], %r30;
	add.s32 	%r31, %r21, %r27;
	mul.wide.u32 	%rd11, %r31, 4;
	add.s64 	%rd12, %rd2, %rd11;
	ld.global.u32 	%r32, [%rd12];
	st.shared.u32 	[%r19+24576], %r32;
	add.s32 	%r33, %r31, 32;
	mul.wide.u32 	%rd13, %r33, 4;
	add.s64 	%rd14, %rd2, %rd13;
	ld.global.u32 	%r34, [%rd14];
	st.shared.u32 	[%r19+24704], %r34;
	bar.sync 	0;
	ld.shared.u32 	%r35, [%r19];
	shl.b32 	%r36, %r4, 8;
	add.s32 	%r37, %r18, %r36;
	ld.shared.u32 	%r38, [%r37+16384];
	shl.b32 	%r39, %r10, 2;
	add.s32 	%r40, %r18, %r39;
	ld.shared.u32 	%r41, [%r40];
	add.s32 	%r42, %r41, %r38;
	min.s32 	%r43, %r35, %r42;
	st.shared.u32 	[%r19], %r43;
	ld.shared.u32 	%r44, [%r19+128];
	ld.shared.u32 	%r45, [%r37+16384];
	ld.shared.u32 	%r46, [%r40+128];
	add.s32 	%r47, %r46, %r45;
	min.s32 	%r48, %r44, %r47;
	st.shared.u32 	[%r19+128], %r48;
	ld.shared.u32 	%r49, [%r19+8192];
	ld.shared.u32 	%r50, [%r37+24576];
	ld.shared.u32 	%r51, [%r40];
	add.s32 	%r52, %r51, %r50;
	min.s32 	%r53, %r49, %r52;
	st.shared.u32 	[%r19+8192], %r53;
	ld.shared.u32 	%r54, [%r19+8320];
	ld.shared.u32 	%r55, [%r37+24576];
	ld.shared.u32 	%r56, [%r40+128];
	add.s32 	%r57, %r56, %r55;
	min.s32 	%r58, %r54, %r57;
	st.shared.u32 	[%r19+8320], %r58;
	bar.sync 	0;
	ld.shared.u32 	%r59, [%r19];
	ld.shared.u32 	%r60, [%r37+16388];
	ld.shared.u32 	%r61, [%r40+256];
	add.s32 	%r62, %r61, %r60;
	min.s32 	%r63, %r59, %r62;
	st.shared.u32 	[%r19], %r63;
	ld.shared.u32 	%r64, [%r19+128];
	ld.shared.u32 	%r65, [%r37+16388];
	ld.shared.u32 	%r66, [%r40+384];
	add.s32 	%r67, %r66, %r65;
	min.s32 	%r68, %r64, %r67;
	st.shared.u32 	[%r19+128], %r68;
	ld.shared.u32 	%r69, [%r19+8192];
	ld.shared.u32 	%r70, [%r37+24580];
	ld.shared.u32 	%r71, [%r40+256];
	add.s32 	%r72, %r71, %r70;
	min.s32 	%r73, %r69, %r72;
	st.shared.u32 	[%r19+8192], %r73;
	ld.shared.u32 	%r74, [%r19+8320];
	ld.shared.u32 	%r75, [%r37+24580];
	ld.shared.u32 	%r76, [%r40+384];
	add.s32 	%r77, %r76, %r75;
	min.s32 	%r78, %r74, %r77;
	st.shared.u32 	[%r19+8320], %r78;
	bar.sync 	0;
	ld.shared.u32 	%r79, [%r19];
	ld.shared.u32 	%r80, [%r37+16392];
	ld.shared.u32 	%r81, [%r40+512];
	add.s32 	%r82, %r81, %r80;
	min.s32 	%r83, %r79, %r82;
	st.shared.u32 	[%r19], %r83;
	ld.shared.u32 	%r84, [%r19+128];
	ld.shared.u32 	%r85, [%r37+16392];
	ld.shared.u32 	%r86, [%r40+640];
	add.s32 	%r87, %r86, %r85;
	min.s32 	%r88, %r84, %r87;
	st.shared.u32 	[%r19+128], %r88;
	ld.shared.u32 	%r89, [%r19+8192];
	ld.shared.u32 	%r90, [%r37+24584];
	ld.shared.u32 	%r91, [%r40+512];
	add.s32 	%r92, %r91, %r90;
	min.s32 	%r93, %r89, %r92;
	st.shared.u32 	[%r19+8192], %r93;
	ld.shared.u32 	%r94, [%r19+8320];
	ld.shared.u32 	%r95, [%r37+24584];
	ld.shared.u32 	%r96, [%r40+640];
	add.s32 	%r97, %r96, %r95;
	min.s32 	%r98, %r94, %r97;
	st.shared.u32 	[%r19+8320], %r98;
	bar.sync 	0;
	ld.shared.u32 	%r99, [%r19];
	ld.shared.u32 	%r100, [%r37+16396];
	ld.shared.u32 	%r101, [%r40+768];
	add.s32 	%r102, %r101, %r100;
	min.s32 	%r103, %r99, %r102;
	st.shared.u32 	[%r19], %r103;
	ld.shared.u32 	%r104, [%r19+128];
	ld.shared.u32 	%r105, [%r37+16396];
	ld.shared.u32 	%r106, [%r40+896];
	add.s32 	%r107, %r106, %r105;
	min.s32 	%r108, %r104, %r107;
	st.shared.u32 	[%r19+128], %r108;
	ld.shared.u32 	%r109, [%r19+8192];
	ld.shared.u32 	%r110, [%r37+24588];
	ld.shared.u32 	%r111, [%r40+768];
	add.s32 	%r112, %r111, %r110;
	min.s32 	%r113, %r109, %r112;
	st.shared.u32 	[%r19+8192], %r113;
	ld.shared.u32 	%r114, [%r19+8320];
	ld.shared.u32 	%r115, [%r37+24588];
	ld.shared.u32 	%r116, [%r40+896];
	add.s32 	%r117, %r116, %r115;
	min.s32 	%r118, %r114, %r117;
	st.shared.u32 	[%r19+8320], %r118;
	bar.sync 	0;
	ld.shared.u32 	%r119, [%r19];
	ld.shared.u32 	%r120, [%r37+16400];
	ld.shared.u32 	%r121, [%r40+1024];
	add.s32 	%r122, %r121, %r120;
	min.s32 	%r123, %r119, %r122;
	st.shared.u32 	[%r19], %r123;
	ld.shared.u32 	%r124, [%r19+128];
	ld.shared.u32 	%r125, [%r37+16400];
	ld.shared.u32 	%r126, [%r40+1152];
	add.s32 	%r127, %r126, %r125;
	min.s32 	%r128, %r124, %r127;
	st.shared.u32 	[%r19+128], %r128;
	ld.shared.u32 	%r129, [%r19+8192];
	ld.shared.u32 	%r130, [%r37+24592];
	ld.shared.u32 	%r131, [%r40+1024];
	add.s32 	%r132, %r131, %r130;
	min.s32 	%r133, %r129, %r132;
	st.shared.u32 	[%r19+8192], %r133;
	ld.shared.u32 	%r134, [%r19+8320];
	ld.shared.u32 	%r135, [%r37+24592];
	ld.shared.u32 	%r136, [%r40+1152];
	add.s32 	%r137, %r136, %r135;
	min.s32 	%r138, %r134, %r137;
	st.shared.u32 	[%r19+8320], %r138;
	bar.sync 	0;
	ld.shared.u32 	%r139, [%r19];
	ld.shared.u32 	%r140, [%r37+16404];
	ld.shared.u32 	%r141, [%r40+1280];
	add.s32 	%r142, %r141, %r140;
	min.s32 	%r143, %r139, %r142;
	st.shared.u32 	[%r19], %r143;
	ld.shared.u32 	%r144, [%r19+128];
	ld.shared.u32 	%r145, [%r37+16404];
	ld.shared.u32 	%r146, [%r40+1408];
	add.s32 	%r147, %r146, %r145;
	min.s32 	%r148, %r144, %r147;
	st.shared.u32 	[%r19+128], %r148;
	ld.shared.u32 	%r149, [%r19+8192];
	ld.shared.u32 	%r150, [%r37+24596];
	ld.shared.u32 	%r151, [%r40+1280];
	add.s32 	%r152, %r151, %r150;
	min.s32 	%r153, %r149, %r152;
	st.shared.u32 	[%r19+8192], %r153;
	ld.shared.u32 	%r154, [%r19+8320];
	ld.shared.u32 	%r155, [%r37+24596];
	ld.shared.u32 	%r156, [%r40+1408];
	add.s32 	%r157, %r156, %r155;
	min.s32 	%r158, %r154, %r157;
	st.shared.u32 	[%r19+8320], %r158;
	bar.sync 	0;
	ld.shared.u32 	%r159, [%r19];
	ld.shared.u32 	%r160, [%r37+16408];
	ld.shared.u32 	%r161, [%r40+1536];
	add.s32 	%r162, %r161, %r160;
	min.s32 	%r163, %r159, %r162;
	st.shared.u32 	[%r19], %r163;
	ld.shared.u32 	%r164, [%r19+128];
	ld.shared.u32 	%r165, [%r37+16408];
	ld.shared.u32 	%r166, [%r40+1664];
	add.s32 	%r167, %r166, %r165;
	min.s32 	%r168, %r164, %r167;
	st.shared.u32 	[%r19+128], %r168;
	ld.shared.u32 	%r169, [%r19+8192];
	ld.shared.u32 	%r170, [%r37+24600];
	ld.shared.u32 	%r171, [%r40+1536];
	add.s32 	%r172, %r171, %r170;
	min.s32 	%r173, %r169, %r172;
	st.shared.u32 	[%r19+8192], %r173;
	ld.shared.u32 	%r174, [%r19+8320];
	ld.shared.u32 	%r175, [%r37+24600];
	ld.shared.u32 	%r176, [%r40+1664];
	add.s32 	%r177, %r176, %r175;
	min.s32 	%r178, %r174, %r177;
	st.shared.u32 	[%r19+8320], %r178;
	bar.sync 	0;
	ld.shared.u32 	%r179, [%r19];
	ld.shared.u32 	%r180, [%r37+16412];
	ld.shared.u32 	%r181, [%r40+1792];
	add.s32 	%r182, %r181, %r180;
	min.s32 	%r183, %r179, %r182;
	st.shared.u32 	[%r19], %r183;
	ld.shared.u32 	%r184, [%r19+128];
	ld.shared.u32 	%r185, [%r37+16412];
	ld.shared.u32 	%r186, [%r40+1920];
	add.s32 	%r187, %r186, %r185;
	min.s32 	%r188, %r184, %r187;
	st.shared.u32 	[%r19+128], %r188;
	ld.shared.u32 	%r189, [%r19+8192];
	ld.shared.u32 	%r190, [%r37+24604];
	ld.shared.u32 	%r191, [%r40+1792];
	add.s32 	%r192, %r191, %r190;
	min.s32 	%r193, %r189, %r192;
	st.shared.u32 	[%r19+8192], %r193;
	ld.shared.u32 	%r194, [%r19+8320];
	ld.shared.u32 	%r195, [%r37+24604];
	ld.shared.u32 	%r196, [%r40+1920];
	add.s32 	%r197, %r196, %r195;
	min.s32 	%r198, %r194, %r197;
	st.shared.u32 	[%r19+8320], %r198;
	bar.sync 	0;
	ld.shared.u32 	%r199, [%r19];
	ld.shared.u32 	%r200, [%r37+16416];
	ld.shared.u32 	%r201, [%r40+2048];
	add.s32 	%r202, %r201, %r200;
	min.s32 	%r203, %r199, %r202;
	st.shared.u32 	[%r19], %r203;
	ld.shared.u32 	%r204, [%r19+128];
	ld.shared.u32 	%r205, [%r37+16416];
	ld.shared.u32 	%r206, [%r40+2176];
	add.s32 	%r207, %r206, %r205;
	min.s32 	%r208, %r204, %r207;
	st.shared.u32 	[%r19+128], %r208;
	ld.shared.u32 	%r209, [%r19+8192];
	ld.shared.u32 	%r210, [%r37+24608];
	ld.shared.u32 	%r211, [%r40+2048];
	add.s32 	%r212, %r211, %r210;
	min.s32 	%r213, %r209, %r212;
	st.shared.u32 	[%r19+8192], %r213;
	ld.shared.u32 	%r214, [%r19+8320];
	ld.shared.u32 	%r215, [%r37+24608];
	ld.shared.u32 	%r216, [%r40+2176];
	add.s32 	%r217, %r216, %r215;
	min.s32 	%r218, %r214, %r217;
	st.shared.u32 	[%r19+8320], %r218;
	bar.sync 	0;
	ld.shared.u32 	%r219, [%r19];
	ld.shared.u32 	%r220, [%r37+16420];
	ld.shared.u32 	%r221, [%r40+2304];
	add.s32 	%r222, %r221, %r220;
	min.s32 	%r223, %r219, %r222;
	st.shared.u32 	[%r19], %r223;
	ld.shared.u32 	%r224, [%r19+128];
	ld.shared.u32 	%r225, [%r37+16420];
	ld.shared.u32 	%r226, [%r40+2432];
	add.s32 	%r227, %r226, %r225;
	min.s32 	%r228, %r224, %r227;
	st.shared.u32 	[%r19+128], %r228;
	ld.shared.u32 	%r229, [%r19+8192];
	ld.shared.u32 	%r230, [%r37+24612];
	ld.shared.u32 	%r231, [%r40+2304];
	add.s32 	%r232, %r231, %r230;
	min.s32 	%r233, %r229, %r232;
	st.shared.u32 	[%r19+8192], %r233;
	ld.shared.u32 	%r234, [%r19+8320];
	ld.shared.u32 	%r235, [%r37+24612];
	ld.shared.u32 	%r236, [%r40+2432];
	add.s32 	%r237, %r236, %r235;
	min.s32 	%r238, %r234, %r237;
	st.shared.u32 	[%r19+8320], %r238;
	bar.sync 	0;
	ld.shared.u32 	%r239, [%r19];
	ld.shared.u32 	%r240, [%r37+16424];
	ld.shared.u32 	%r241, [%r40+2560];
	add.s32 	%r242, %r241, %r240;
	min.s32 	%r243, %r239, %r242;
	st.shared.u32 	[%r19], %r243;
	ld.shared.u32 	%r244, [%r19+128];
	ld.shared.u32 	%r245, [%r37+16424];
	ld.shared.u32 	%r246, [%r40+2688];
	add.s32 	%r247, %r246, %r245;
	min.s32 	%r248, %r244, %r247;
	st.shared.u32 	[%r19+128], %r248;
	ld.shared.u32 	%r249, [%r19+8192];
	ld.shared.u32 	%r250, [%r37+24616];
	ld.shared.u32 	%r251, [%r40+2560];
	add.s32 	%r252, %r251, %r250;
	min.s32 	%r253, %r249, %r252;
	st.shared.u32 	[%r19+8192], %r253;
	ld.shared.u32 	%r254, [%r19+8320];
	ld.shared.u32 	%r255, [%r37+24616];
	ld.shared.u32 	%r256, [%r40+2688];
	add.s32 	%r257, %r256, %r255;
	min.s32 	%r258, %r254, %r257;
	st.shared.u32 	[%r19+8320], %r258;
	bar.sync 	0;
	ld.shared.u32 	%r259, [%r19];
	ld.shared.u32 	%r260, [%r37+16428];
	ld.shared.u32 	%r261, [%r40+2816];
	add.s32 	%r262, %r261, %r260;
	min.s32 	%r263, %r259, %r262;
	st.shared.u32 	[%r19], %r263;
	ld.shared.u32 	%r264, [%r19+128];
	ld.shared.u32 	%r265, [%r37+16428];
	ld.shared.u32 	%r266, [%r40+2944];
	add.s32 	%r267, %r266, %r265;
	min.s32 	%r268, %r264, %r267;
	st.shared.u32 	[%r19+128], %r268;
	ld.shared.u32 	%r269, [%r19+8192];
	ld.shared.u32 	%r270, [%r37+24620];
	ld.shared.u32 	%r271, [%r40+2816];
	add.s32 	%r272, %r271, %r270;
	min.s32 	%r273, %r269, %r272;
	st.shared.u32 	[%r19+8192], %r273;
	ld.shared.u32 	%r274, [%r19+8320];
	ld.shared.u32 	%r275, [%r37+24620];
	ld.shared.u32 	%r276, [%r40+2944];
	add.s32 	%r277, %r276, %r275;
	min.s32 	%r278, %r274, %r277;
	st.shared.u32 	[%r19+8320], %r278;
	bar.sync 	0;
	ld.shared.u32 	%r279, [%r19];
	ld.shared.u32 	%r280, [%r37+16432];
	ld.shared.u32 	%r281, [%r40+3072];
	add.s32 	%r282, %r281, %r280;
	min.s32 	%r283, %r279, %r282;
	st.shared.u32 	[%r19], %r283;
	ld.shared.u32 	%r284, [%r19+128];
	ld.shared.u32 	%r285, [%r37+16432];
	ld.shared.u32 	%r286, [%r40+3200];
	add.s32 	%r287, %r286, %r285;
	min.s32 	%r288, %r284, %r287;
	st.shared.u32 	[%r19+128], %r288;
	ld.shared.u32 	%r289, [%r19+8192];
	ld.shared.u32 	%r290, [%r37+24624];
	ld.shared.u32 	%r291, [%r40+3072];
	add.s32 	%r292, %r291, %r290;
	min.s32 	%r293, %r289, %r292;
	st.shared.u32 	[%r19+8192], %r293;
	ld.shared.u32 	%r294, [%r19+8320];
	ld.shared.u32 	%r295, [%r37+24624];
	ld.shared.u32 	%r296, [%r40+3200];
	add.s32 	%r297, %r296, %r295;
	min.s32 	%r298, %r294, %r297;
	st.shared.u32 	[%r19+8320], %r298;
	bar.sync 	0;
	ld.shared.u32 	%r299, [%r19];
	ld.shared.u32 	%r300, [%r37+16436];
	ld.shared.u32 	%r301, [%r40+3328];
	add.s32 	%r302, %r301, %r300;
	min.s32 	%r303, %r299, %r302;
	st.shared.u32 	[%r19], %r303;
	ld.shared.u32 	%r304, [%r19+128];
	ld.shared.u32 	%r305, [%r37+16436];
	ld.shared.u32 	%r306, [%r40+3456];
	add.s32 	%r307, %r306, %r305;
	min.s32 	%r308, %r304, %r307;
	st.shared.u32 	[%r19+128], %r308;
	ld.shared.u32 	%r309, [%r19+8192];
	ld.shared.u32 	%r310, [%r37+24628];
	ld.shared.u32 	%r311, [%r40+3328];
	add.s32 	%r312, %r311, %r310;
	min.s32 	%r313, %r309, %r312;
	st.shared.u32 	[%r19+8192], %r313;
	ld.shared.u32 	%r314, [%r19+8320];
	ld.shared.u32 	%r315, [%r37+24628];
	ld.shared.u32 	%r316, [%r40+3456];
	add.s32 	%r317, %r316, %r315;
	min.s32 	%r318, %r314, %r317;
	st.shared.u32 	[%r19+8320], %r318;
	bar.sync 	0;
	ld.shared.u32 	%r319, [%r19];
	ld.shared.u32 	%r320, [%r37+16440];
	ld.shared.u32 	%r321, [%r40+3584];
	add.s32 	%r322, %r321, %r320;
	min.s32 	%r323, %r319, %r322;
	st.shared.u32 	[%r19], %r323;
	ld.shared.u32 	%r324, [%r19+128];
	ld.shared.u32 	%r325, [%r37+16440];
	ld.shared.u32 	%r326, [%r40+3712];
	add.s32 	%r327, %r326, %r325;
	min.s32 	%r328, %r324, %r327;
	st.shared.u32 	[%r19+128], %r328;
	ld.shared.u32 	%r329, [%r19+8192];
	ld.shared.u32 	%r330, [%r37+24632];
	ld.shared.u32 	%r331, [%r40+3584];
	add.s32 	%r332, %r331, %r330;
	min.s32 	%r333, %r329, %r332;
	st.shared.u32 	[%r19+8192], %r333;
	ld.shared.u32 	%r334, [%r19+8320];
	ld.shared.u32 	%r335, [%r37+24632];
	ld.shared.u32 	%r336, [%r40+3712];
	add.s32 	%r337, %r336, %r335;
	min.s32 	%r338, %r334, %r337;
	st.shared.u32 	[%r19+8320], %r338;
	bar.sync 	0;
	ld.shared.u32 	%r339, [%r19];
	ld.shared.u32 	%r340, [%r37+16444];
	ld.shared.u32 	%r341, [%r40+3840];
	add.s32 	%r342, %r341, %r340;
	min.s32 	%r343, %r339, %r342;
	st.shared.u32 	[%r19], %r343;
	ld.shared.u32 	%r344, [%r19+128];
	ld.shared.u32 	%r345, [%r37+16444];
	ld.shared.u32 	%r346, [%r40+3968];
	add.s32 	%r347, %r346, %r345;
	min.s32 	%r348, %r344, %r347;
	st.shared.u32 	[%r19+128], %r348;
	ld.shared.u32 	%r349, [%r19+8192];
	ld.shared.u32 	%r350, [%r37+24636];
	ld.shared.u32 	%r351, [%r40+3840];
	add.s32 	%r352, %r351, %r350;
	min.s32 	%r353, %r349, %r352;
	st.shared.u32 	[%r19+8192], %r353;
	ld.shared.u32 	%r354, [%r19+8320];
	ld.shared.u32 	%r355, [%r37+24636];
	ld.shared.u32 	%r356, [%r40+3968];
	add.s32 	%r357, %r356, %r355;
	min.s32 	%r358, %r354, %r357;
	st.shared.u32 	[%r19+8320], %r358;
	bar.sync 	0;
	ld.shared.u32 	%r359, [%r19];
	ld.shared.u32 	%r360, [%r37+16448];
	ld.shared.u32 	%r361, [%r40+4096];
	add.s32 	%r362, %r361, %r360;
	min.s32 	%r363, %r359, %r362;
	st.shared.u32 	[%r19], %r363;
	ld.shared.u32 	%r364, [%r19+128];
	ld.shared.u32 	%r365, [%r37+16448];
	ld.shared.u32 	%r366, [%r40+4224];
	add.s32 	%r367, %r366, %r365;
	min.s32 	%r368, %r364, %r367;
	st.shared.u32 	[%r19+128], %r368;
	ld.shared.u32 	%r369, [%r19+8192];
	ld.shared.u32 	%r370, [%r37+24640];
	ld.shared.u32 	%r371, [%r40+4096];
	add.s32 	%r372, %r371, %r370;
	min.s32 	%r373, %r369, %r372;
	st.shared.u32 	[%r19+8192], %r373;
	ld.shared.u32 	%r374, [%r19+8320];
	ld.shared.u32 	%r375, [%r37+24640];
	ld.shared.u32 	%r376, [%r40+4224];
	add.s32 	%r377, %r376, %r375;
	min.s32 	%r378, %r374, %r377;
	st.shared.u32 	[%r19+8320], %r378;
	bar.sync 	0;
	ld.shared.u32 	%r379, [%r19];
	ld.shared.u32 	%r380, [%r37+16452];
	ld.shared.u32 	%r381, [%r40+4352];
	add.s32 	%r382, %r381, %r380;
	min.s32 	%r383, %r379, %r382;
	st.shared.u32 	[%r19], %r383;
	ld.shared.u32 	%r384, [%r19+128];
	ld.shared.u32 	%r385, [%r37+16452];
	ld.shared.u32 	%r386, [%r40+4480];
	add.s32 	%r387, %r386, %r385;
	min.s32 	%r388, %r384, %r387;
	st.shared.u32 	[%r19+128], %r388;
	ld.shared.u32 	%r389, [%r19+8192];
	ld.shared.u32 	%r390, [%r37+24644];
	ld.shared.u32 	%r391, [%r40+4352];
	add.s32 	%r392, %r391, %r390;
	min.s32 	%r393, %r389, %r392;
	st.shared.u32 	[%r19+8192], %r393;
	ld.shared.u32 	%r394, [%r19+8320];
	ld.shared.u32 	%r395, [%r37+24644];
	ld.shared.u32 	%r396, [%r40+4480];
	add.s32 	%r397, %r396, %r395;
	min.s32 	%r398, %r394, %r397;
	st.shared.u32 	[%r19+8320], %r398;
	bar.sync 	0;
	ld.shared.u32 	%r399, [%r19];
	ld.shared.u32 	%r400, [%r37+16456];
	ld.shared.u32 	%r401, [%r40+4608];
	add.s32 	%r402, %r401, %r400;
	min.s32 	%r403, %r399, %r402;
	st.shared.u32 	[%r19], %r403;
	ld.shared.u32 	%r404, [%r19+128];
	ld.shared.u32 	%r405, [%r37+16456];
	ld.shared.u32 	%r406, [%r40+4736];
	add.s32 	%r407, %r406, %r405;
	min.s32 	%r408, %r404, %r407;
	st.shared.u32 	[%r19+128], %r408;
	ld.shared.u32 	%r409, [%r19+8192];
	ld.shared.u32 	%r410, [%r37+24648];
	ld.shared.u32 	%r411, [%r40+4608];
	add.s32 	%r412, %r411, %r410;
	min.s32 	%r413, %r409, %r412;
	st.shared.u32 	[%r19+8192], %r413;
	ld.shared.u32 	%r414, [%r19+8320];
	ld.shared.u32 	%r415, [%r37+24648];
	ld.shared.u32 	%r416, [%r40+4736];
	add.s32 	%r417, %r416, %r415;
	min.s32 	%r418, %r414, %r417;
	st.shared.u32 	[%r19+8320], %r418;
	bar.sync 	0;
	ld.shared.u32 	%r419, [%r19];
	ld.shared.u32 	%r420, [%r37+16460];
	ld.shared.u32 	%r421, [%r40+4864];
	add.s32 	%r422, %r421, %r420;
	min.s32 	%r423, %r419, %r422;
	st.shared.u32 	[%r19], %r423;
	ld.shared.u32 	%r424, [%r19+128];
	ld.shared.u32 	%r425, [%r37+16460];
	ld.shared.u32 	%r426, [%r40+4992];
	add.s32 	%r427, %r426, %r425;
	min.s32 	%r428, %r424, %r427;
	st.shared.u32 	[%r19+128], %r428;
	ld.shared.u32 	%r429, [%r19+8192];
	ld.shared.u32 	%r430, [%r37+24652];
	ld.shared.u32 	%r431, [%r40+4864];
	add.s32 	%r432, %r431, %r430;
	min.s32 	%r433, %r429, %r432;
	st.shared.u32 	[%r19+8192], %r433;
	ld.shared.u32 	%r434, [%r19+8320];
	ld.shared.u32 	%r435, [%r37+24652];
	ld.shared.u32 	%r436, [%r40+4992];
	add.s32 	%r437, %r436, %r435;
	min.s32 	%r438, %r434, %r437;
	st.shared.u32 	[%r19+8320], %r438;
	bar.sync 	0;
	ld.shared.u32 	%r439, [%r19];
	ld.shared.u32 	%r440, [%r37+16464];
	ld.shared.u32 	%r441, [%r40+5120];
	add.s32 	%r442, %r441, %r440;
	min.s32 	%r443, %r439, %r442;
	st.shared.u32 	[%r19], %r443;
	ld.shared.u32 	%r444, [%r19+128];
	ld.shared.u32 	%r445, [%r37+16464];
	ld.shared.u32 	%r446, [%r40+5248];
	add.s32 	%r447, %r446, %r445;
	min.s32 	%r448, %r444, %r447;
	st.shared.u32 	[%r19+128], %r448;
	ld.shared.u32 	%r449, [%r19+8192];
	ld.shared.u32 	%r450, [%r37+24656];
	ld.shared.u32 	%r451, [%r40+5120];
	add.s32 	%r452, %r451, %r450;
	min.s32 	%r453, %r449, %r452;
	st.shared.u32 	[%r19+8192], %r453;
	ld.shared.u32 	%r454, [%r19+8320];
	ld.shared.u32 	%r455, [%r37+24656];
	ld.shared.u32 	%r456, [%r40+5248];
	add.s32 	%r457, %r456, %r455;
	min.s32 	%r458, %r454, %r457;
	st.shared.u32 	[%r19+8320], %r458;
	bar.sync 	0;
	ld.shared.u32 	%r459, [%r19];
	ld.shared.u32 	%r460, [%r37+16468];
	ld.shared.u32 	%r461, [%r40+5376];
	add.s32 	%r462, %r461, %r460;
	min.s32 	%r463, %r459, %r462;
	st.shared.u32 	[%r19], %r463;
	ld.shared.u32 	%r464, [%r19+128];
	ld.shared.u32 	%r465, [%r37+16468];
	ld.shared.u32 	%r466, [%r40+5504];
	add.s32 	%r467, %r466, %r465;
	min.s32 	%r468, %r464, %r467;
	st.shared.u32 	[%r19+128], %r468;
	ld.shared.u32 	%r469, [%r19+8192];
	ld.shared.u32 	%r470, [%r37+24660];
	ld.shared.u32 	%r471, [%r40+5376];
	add.s32 	%r472, %r471, %r470;
	min.s32 	%r473, %r469, %r472;
	st.shared.u32 	[%r19+8192], %r473;
	ld.shared.u32 	%r474, [%r19+8320];
	ld.shared.u32 	%r475, [%r37+24660];
	ld.shared.u32 	%r476, [%r40+5504];
	add.s32 	%r477, %r476, %r475;
	min.s32 	%r478, %r474, %r477;
	st.shared.u32 	[%r19+8320], %r478;
	bar.sync 	0;
	ld.shared.u32 	%r479, [%r19];
	ld.shared.u32 	%r480, [%r37+16472];
	ld.shared.u32 	%r481, [%r40+5632];
	add.s32 	%r482, %r481, %r480;
	min.s32 	%r483, %r479, %r482;
	st.shared.u32 	[%r19], %r483;
	ld.shared.u32 	%r484, [%r19+128];
	ld.shared.u32 	%r485, [%r37+16472];
	ld.shared.u32 	%r486, [%r40+5760];
	add.s32 	%r487, %r486, %r485;
	min.s32 	%r488, %r484, %r487;
	st.shared.u32 	[%r19+128], %r488;
	ld.shared.u32 	%r489, [%r19+8192];
	ld.shared.u32 	%r490, [%r37+24664];
	ld.shared.u32 	%r491, [%r40+5632];
	add.s32 	%r492, %r491, %r490;
	min.s32 	%r493, %r489, %r492;
	st.shared.u32 	[%r19+8192], %r493;
	ld.shared.u32 	%r494, [%r19+8320];
	ld.shared.u32 	%r495, [%r37+24664];
	ld.shared.u32 	%r496, [%r40+5760];
	add.s32 	%r497, %r496, %r495;
	min.s32 	%r498, %r494, %r497;
	st.shared.u32 	[%r19+8320], %r498;
	bar.sync 	0;
	ld.shared.u32 	%r499, [%r19];
	ld.shared.u32 	%r500, [%r37+16476];
	ld.shared.u32 	%r501, [%r40+5888];
	add.s32 	%r502, %r501, %r500;
	min.s32 	%r503, %r499, %r502;
	st.shared.u32 	[%r19], %r503;
	ld.shared.u32 	%r504, [%r19+128];
	ld.shared.u32 	%r505, [%r37+16476];
	ld.shared.u32 	%r506, [%r40+6016];
	add.s32 	%r507, %r506, %r505;
	min.s32 	%r508, %r504, %r507;
	st.shared.u32 	[%r19+128], %r508;
	ld.shared.u32 	%r509, [%r19+8192];
	ld.shared.u32 	%r510, [%r37+24668];
	ld.shared.u32 	%r511, [%r40+5888];
	add.s32 	%r512, %r511, %r510;
	min.s32 	%r513, %r509, %r512;
	st.shared.u32 	[%r19+8192], %r513;
	ld.shared.u32 	%r514, [%r19+8320];
	ld.shared.u32 	%r515, [%r37+24668];
	ld.shared.u32 	%r516, [%r40+6016];
	add.s32 	%r517, %r516, %r515;
	min.s32 	%r518, %r514, %r517;
	st.shared.u32 	[%r19+8320], %r518;
	bar.sync 	0;
	ld.shared.u32 	%r519, [%r19];
	ld.shared.u32 	%r520, [%r37+16480];
	ld.shared.u32 	%r521, [%r40+6144];
	add.s32 	%r522, %r521, %r520;
	min.s32 	%r523, %r519, %r522;
	st.shared.u32 	[%r19], %r523;
	ld.shared.u32 	%r524, [%r19+128];
	ld.shared.u32 	%r525, [%r37+16480];
	ld.shared.u32 	%r526, [%r40+6272];
	add.s32 	%r527, %r526, %r525;
	min.s32 	%r528, %r524, %r527;
	st.shared.u32 	[%r19+128], %r528;
	ld.shared.u32 	%r529, [%r19+8192];
	ld.shared.u32 	%r530, [%r37+24672];
	ld.shared.u32 	%r531, [%r40+6144];
	add.s32 	%r532, %r531, %r530;
	min.s32 	%r533, %r529, %r532;
	st.shared.u32 	[%r19+8192], %r533;
	ld.shared.u32 	%r534, [%r19+8320];
	ld.shared.u32 	%r535, [%r37+24672];
	ld.shared.u32 	%r536, [%r40+6272];
	add.s32 	%r537, %r536, %r535;
	min.s32 	%r538, %r534, %r537;
	st.shared.u32 	[%r19+8320], %r538;
	bar.sync 	0;
	ld.shared.u32 	%r539, [%r19];
	ld.shared.u32 	%r540, [%r37+16484];
	ld.shared.u32 	%r541, [%r40+6400];
	add.s32 	%r542, %r541, %r540;
	min.s32 	%r543, %r539, %r542;
	st.shared.u32 	[%r19], %r543;
	ld.shared.u32 	%r544, [%r19+128];
	ld.shared.u32 	%r545, [%r37+16484];
	ld.shared.u32 	%r546, [%r40+6528];
	add.s32 	%r547, %r546, %r545;
	min.s32 	%r548, %r544, %r547;
	st.shared.u32 	[%r19+128], %r548;
	ld.shared.u32 	%r549, [%r19+8192];
	ld.shared.u32 	%r550, [%r37+24676];
	ld.shared.u32 	%r551, [%r40+6400];
	add.s32 	%r552, %r551, %r550;
	min.s32 	%r553, %r549, %r552;
	st.shared.u32 	[%r19+8192], %r553;
	ld.shared.u32 	%r554, [%r19+8320];
	ld.shared.u32 	%r555, [%r37+24676];
	ld.shared.u32 	%r556, [%r40+6528];
	add.s32 	%r557, %r556, %r555;
	min.s32 	%r558, %r554, %r557;
	st.shared.u32 	[%r19+8320], %r558;
	bar.sync 	0;
	ld.shared.u32 	%r559, [%r19];
	ld.shared.u32 	%r560, [%r37+16488];
	ld.shared.u32 	%r561, [%r40+6656];
	add.s32 	%r562, %r561, %r560;
	min.s32 	%r563, %r559, %r562;
	st.shared.u32 	[%r19], %r563;
	ld.shared.u32 	%r564, [%r19+128];
	ld.shared.u32 	%r565, [%r37+16488];
	ld.shared.u32 	%r566, [%r40+6784];
	add.s32 	%r567, %r566, %r565;
	min.s32 	%r568, %r564, %r567;
	st.shared.u32 	[%r19+128], %r568;
	ld.shared.u32 	%r569, [%r19+8192];
	ld.shared.u32 	%r570, [%r37+24680];
	ld.shared.u32 	%r571, [%r40+6656];
	add.s32 	%r572, %r571, %r570;
	min.s32 	%r573, %r569, %r572;
	st.shared.u32 	[%r19+8192], %r573;
	ld.shared.u32 	%r574, [%r19+8320];
	ld.shared.u32 	%r575, [%r37+24680];
	ld.shared.u32 	%r576, [%r40+6784];
	add.s32 	%r577, %r576, %r575;
	min.s32 	%r578, %r574, %r577;
	st.shared.u32 	[%r19+8320], %r578;
	bar.sync 	0;
	ld.shared.u32 	%r579, [%r19];
	ld.shared.u32 	%r580, [%r37+16492];
	ld.shared.u32 	%r581, [%r40+6912];
	add.s32 	%r582, %r581, %r580;
	min.s32 	%r583, %r579, %r582;
	st.shared.u32 	[%r19], %r583;
	ld.shared.u32 	%r584, [%r19+128];
	ld.shared.u32 	%r585, [%r37+16492];
	ld.shared.u32 	%r586, [%r40+7040];
	add.s32 	%r587, %r586, %r585;
	min.s32 	%r588, %r584, %r587;
	st.shared.u32 	[%r19+128], %r588;
	ld.shared.u32 	%r589, [%r19+8192];
	ld.shared.u32 	%r590, [%r37+24684];
	ld.shared.u32 	%r591, [%r40+6912];
	add.s32 	%r592, %r591, %r590;
	min.s32 	%r593, %r589, %r592;
	st.shared.u32 	[%r19+8192], %r593;
	ld.shared.u32 	%r594, [%r19+8320];
	ld.shared.u32 	%r595, [%r37+24684];
	ld.shared.u32 	%r596, [%r40+7040];
	add.s32 	%r597, %r596, %r595;
	min.s32 	%r598, %r594, %r597;
	st.shared.u32 	[%r19+8320], %r598;
	bar.sync 	0;
	ld.shared.u32 	%r599, [%r19];
	ld.shared.u32 	%r600, [%r37+16496];
	ld.shared.u32 	%r601, [%r40+7168];
	add.s32 	%r602, %r601, %r600;
	min.s32 	%r603, %r599, %r602;
	st.shared.u32 	[%r19], %r603;
	ld.shared.u32 	%r604, [%r19+128];
	ld.shared.u32 	%r605, [%r37+16496];
	ld.shared.u32 	%r606, [%r40+7296];
	add.s32 	%r607, %r606, %r605;
	min.s32 	%r608, %r604, %r607;
	st.shared.u32 	[%r19+128], %r608;
	ld.shared.u32 	%r609, [%r19+8192];
	ld.shared.u32 	%r610, [%r37+24688];
	ld.shared.u32 	%r611, [%r40+7168];
	add.s32 	%r612, %r611, %r610;
	min.s32 	%r613, %r609, %r612;
	st.shared.u32 	[%r19+8192], %r613;
	ld.shared.u32 	%r614, [%r19+8320];
	ld.shared.u32 	%r615, [%r37+24688];
	ld.shared.u32 	%r616, [%r40+7296];
	add.s32 	%r617, %r616, %r615;
	min.s32 	%r618, %r614, %r617;
	st.shared.u32 	[%r19+8320], %r618;
	bar.sync 	0;
	ld.shared.u32 	%r619, [%r19];
	ld.shared.u32 	%r620, [%r37+16500];
	ld.shared.u32 	%r621, [%r40+7424];
	add.s32 	%r622, %r621, %r620;
	min.s32 	%r623, %r619, %r622;
	st.shared.u32 	[%r19], %r623;
	ld.shared.u32 	%r624, [%r19+128];
	ld.shared.u32 	%r625, [%r37+16500];
	ld.shared.u32 	%r626, [%r40+7552];
	add.s32 	%r627, %r626, %r625;
	min.s32 	%r628, %r624, %r627;
	st.shared.u32 	[%r19+128], %r628;
	ld.shared.u32 	%r629, [%r19+8192];
	ld.shared.u32 	%r630, [%r37+24692];
	ld.shared.u32 	%r631, [%r40+7424];
	add.s32 	%r632, %r631, %r630;
	min.s32 	%r633, %r629, %r632;
	st.shared.u32 	[%r19+8192], %r633;
	ld.shared.u32 	%r634, [%r19+8320];
	ld.shared.u32 	%r635, [%r37+24692];
	ld.shared.u32 	%r636, [%r40+7552];
	add.s32 	%r637, %r636, %r635;
	min.s32 	%r638, %r634, %r637;
	st.shared.u32 	[%r19+8320], %r638;
	bar.sync 	0;
	ld.shared.u32 	%r639, [%r19];
	ld.shared.u32 	%r640, [%r37+16504];
	ld.shared.u32 	%r641, [%r40+7680];
	add.s32 	%r642, %r641, %r640;
	min.s32 	%r643, %r639, %r642;
	st.shared.u32 	[%r19], %r643;
	ld.shared.u32 	%r644, [%r19+128];
	ld.shared.u32 	%r645, [%r37+16504];
	ld.shared.u32 	%r646, [%r40+7808];
	add.s32 	%r647, %r646, %r645;
	min.s32 	%r648, %r644, %r647;
	st.shared.u32 	[%r19+128], %r648;
	ld.shared.u32 	%r649, [%r19+8192];
	ld.shared.u32 	%r650, [%r37+24696];
	ld.shared.u32 	%r651, [%r40+7680];
	add.s32 	%r652, %r651, %r650;
	min.s32 	%r653, %r649, %r652;
	st.shared.u32 	[%r19+8192], %r653;
	ld.shared.u32 	%r654, [%r19+8320];
	ld.shared.u32 	%r655, [%r37+24696];
	ld.shared.u32 	%r656, [%r40+7808];
	add.s32 	%r657, %r656, %r655;
	min.s32 	%r658, %r654, %r657;
	st.shared.u32 	[%r19+8320], %r658;
	bar.sync 	0;
	ld.shared.u32 	%r659, [%r19];
	ld.shared.u32 	%r660, [%r37+16508];
	ld.shared.u32 	%r661, [%r40+7936];
	add.s32 	%r662, %r661, %r660;
	min.s32 	%r663, %r659, %r662;
	st.shared.u32 	[%r19], %r663;
	ld.shared.u32 	%r664, [%r19+128];
	ld.shared.u32 	%r665, [%r37+16508];
	ld.shared.u32 	%r666, [%r40+8064];
	add.s32 	%r667, %r666, %r665;
	min.s32 	%r668, %r664, %r667;
	st.shared.u32 	[%r19+128], %r668;
	ld.shared.u32 	%r669, [%r19+8192];
	ld.shared.u32 	%r670, [%r37+24700];
	ld.shared.u32 	%r671, [%r40+7936];
	add.s32 	%r672, %r671, %r670;
	min.s32 	%r673, %r669, %r672;
	st.shared.u32 	[%r19+8192], %r673;
	ld.shared.u32 	%r674, [%r19+8320];
	ld.shared.u32 	%r675, [%r37+24700];
	ld.shared.u32 	%r676, [%r40+8064];
	add.s32 	%r677, %r676, %r675;
	min.s32 	%r678, %r674, %r677;
	st.shared.u32 	[%r19+8320], %r678;
	bar.sync 	0;
	ld.shared.u32 	%r679, [%r19];
	ld.shared.u32 	%r680, [%r37+16512];
	ld.shared.u32 	%r681, [%r40+8192];
	add.s32 	%r682, %r681, %r680;
	min.s32 	%r683, %r679, %r682;
	st.shared.u32 	[%r19], %r683;
	ld.shared.u32 	%r684, [%r19+128];
	ld.shared.u32 	%r685, [%r37+16512];
	ld.shared.u32 	%r686, [%r40+8320];
	add.s32 	%r687, %r686, %r685;
	min.s32 	%r688, %r684, %r687;
	st.shared.u32 	[%r19+128], %r688;
	ld.shared.u32 	%r689, [%r19+8192];
	ld.shared.u32 	%r690, [%r37+24704];
	ld.shared.u32 	%r691, [%r40+8192];
	add.s32 	%r692, %r691, %r690;
	min.s32 	%r693, %r689, %r692;
	st.shared.u32 	[%r19+8192], %r693;
	ld.shared.u32 	%r694, [%r19+8320];
	ld.shared.u32 	%r695, [%r37+24704];
	ld.shared.u32 	%r696, [%r40+8320];
	add.s32 	%r697, %r696, %r695;
	min.s32 	%r698, %r694, %r697;
	st.shared.u32 	[%r19+8320], %r698;
	bar.sync 	0;
	ld.shared.u32 	%r699, [%r19];
	ld.shared.u32 	%r700, [%r37+16516];
	ld.shared.u32 	%r701, [%r40+8448];
	add.s32 	%r702, %r701, %r700;
	min.s32 	%r703, %r699, %r702;
	st.shared.u32 	[%r19], %r703;
	ld.shared.u32 	%r704, [%r19+128];
	ld.shared.u32 	%r705, [%r37+16516];
	ld.shared.u32 	%r706, [%r40+8576];
	add.s32 	%r707, %r706, %r705;
	min.s32 	%r708, %r704, %r707;
	st.shared.u32 	[%r19+128], %r708;
	ld.shared.u32 	%r709, [%r19+8192];
	ld.shared.u32 	%r710, [%r37+24708];
	ld.shared.u32 	%r711, [%r40+8448];
	add.s32 	%r712, %r711, %r710;
	min.s32 	%r713, %r709, %r712;
	st.shared.u32 	[%r19+8192], %r713;
	ld.shared.u32 	%r714, [%r19+8320];
	ld.shared.u32 	%r715, [%r37+24708];
	ld.shared.u32 	%r716, [%r40+8576];
	add.s32 	%r717, %r716, %r715;
	min.s32 	%r718, %r714, %r717;
	st.shared.u32 	[%r19+8320], %r718;
	bar.sync 	0;
	ld.shared.u32 	%r719, [%r19];
	ld.shared.u32 	%r720, [%r37+16520];
	ld.shared.u32 	%r721, [%r40+8704];
	add.s32 	%r722, %r721, %r720;
	min.s32 	%r723, %r719, %r722;
	st.shared.u32 	[%r19], %r723;
	ld.shared.u32 	%r724, [%r19+128];
	ld.shared.u32 	%r725, [%r37+16520];
	ld.shared.u32 	%r726, [%r40+8832];
	add.s32 	%r727, %r726, %r725;
	min.s32 	%r728, %r724, %r727;
	st.shared.u32 	[%r19+128], %r728;
	ld.shared.u32 	%r729, [%r19+8192];
	ld.shared.u32 	%r730, [%r37+24712];
	ld.shared.u32 	%r731, [%r40+8704];
	add.s32 	%r732, %r731, %r730;
	min.s32 	%r733, %r729, %r732;
	st.shared.u32 	[%r19+8192], %r733;
	ld.shared.u32 	%r734, [%r19+8320];
	ld.shared.u32 	%r735, [%r37+24712];
	ld.shared.u32 	%r736, [%r40+8832];
	add.s32 	%r737, %r736, %r735;
	min.s32 	%r738, %r734, %r737;
	st.shared.u32 	[%r19+8320], %r738;
	bar.sync 	0;
	ld.shared.u32 	%r739, [%r19];
	ld.shared.u32 	%r740, [%r37+16524];
	ld.shared.u32 	%r741, [%r40+8960];
	add.s32 	%r742, %r741, %r740;
	min.s32 	%r743, %r739, %r742;
	st.shared.u32 	[%r19], %r743;
	ld.shared.u32 	%r744, [%r19+128];
	ld.shared.u32 	%r745, [%r37+16524];
	ld.shared.u32 	%r746, [%r40+9088];
	add.s32 	%r747, %r746, %r745;
	min.s32 	%r748, %r744, %r747;
	st.shared.u32 	[%r19+128], %r748;
	ld.shared.u32 	%r749, [%r19+8192];
	ld.shared.u32 	%r750, [%r37+24716];
	ld.shared.u32 	%r751, [%r40+8960];
	add.s32 	%r752, %r751, %r750;
	min.s32 	%r753, %r749, %r752;
	st.shared.u32 	[%r19+8192], %r753;
	ld.shared.u32 	%r754, [%r19+8320];
	ld.shared.u32 	%r755, [%r37+24716];
	ld.shared.u32 	%r756, [%r40+9088];
	add.s32 	%r757, %r756, %r755;
	min.s32 	%r758, %r754, %r757;
	st.shared.u32 	[%r19+8320], %r758;
	bar.sync 	0;
	ld.shared.u32 	%r759, [%r19];
	ld.shared.u32 	%r760, [%r37+16528];
	ld.shared.u32 	%r761, [%r40+9216];
	add.s32 	%r762, %r761, %r760;
	min.s32 	%r763, %r759, %r762;
	st.shared.u32 	[%r19], %r763;
	ld.shared.u32 	%r764, [%r19+128];
	ld.shared.u32 	%r765, [%r37+16528];
	ld.shared.u32 	%r766, [%r40+9344];
	add.s32 	%r767, %r766, %r765;
	min.s32 	%r768, %r764, %r767;
	st.shared.u32 	[%r19+128], %r768;
	ld.shared.u32 	%r769, [%r19+8192];
	ld.shared.u32 	%r770, [%r37+24720];
	ld.shared.u32 	%r771, [%r40+9216];
	add.s32 	%r772, %r771, %r770;
	min.s32 	%r773, %r769, %r772;
	st.shared.u32 	[%r19+8192], %r773;
	ld.shared.u32 	%r774, [%r19+8320];
	ld.shared.u32 	%r775, [%r37+24720];
	ld.shared.u32 	%r776, [%r40+9344];
	add.s32 	%r777, %r776, %r775;
	min.s32 	%r778, %r774, %r777;
	st.shared.u32 	[%r19+8320], %r778;
	bar.sync 	0;
	ld.shared.u32 	%r779, [%r19];
	ld.shared.u32 	%r780, [%r37+16532];
	ld.shared.u32 	%r781, [%r40+9472];
	add.s32 	%r782, %r781, %r780;
	min.s32 	%r783, %r779, %r782;
	st.shared.u32 	[%r19], %r783;
	ld.shared.u32 	%r784, [%r19+128];
	ld.shared.u32 	%r785, [%r37+16532];
	ld.shared.u32 	%r786, [%r40+9600];
	add.s32 	%r787, %r786, %r785;
	min.s32 	%r788, %r784, %r787;
	st.shared.u32 	[%r19+128], %r788;
	ld.shared.u32 	%r789, [%r19+8192];
	ld.shared.u32 	%r790, [%r37+24724];
	ld.shared.u32 	%r791, [%r40+9472];
	add.s32 	%r792, %r791, %r790;
	min.s32 	%r793, %r789, %r792;
	st.shared.u32 	[%r19+8192], %r793;
	ld.shared.u32 	%r794, [%r19+8320];
	ld.shared.u32 	%r795, [%r37+24724];
	ld.shared.u32 	%r796, [%r40+9600];
	add.s32 	%r797, %r796, %r795;
	min.s32 	%r798, %r794, %r797;
	st.shared.u32 	[%r19+8320], %r798;
	bar.sync 	0;
	ld.shared.u32 	%r799, [%r19];
	ld.shared.u32 	%r800, [%r37+16536];
	ld.shared.u32 	%r801, [%r40+9728];
	add.s32 	%r802, %r801, %r800;
	min.s32 	%r803, %r799, %r802;
	st.shared.u32 	[%r19], %r803;
	ld.shared.u32 	%r804, [%r19+128];
	ld.shared.u32 	%r805, [%r37+16536];
	ld.shared.u32 	%r806, [%r40+9856];
	add.s32 	%r807, %r806, %r805;
	min.s32 	%r808, %r804, %r807;
	st.shared.u32 	[%r19+128], %r808;
	ld.shared.u32 	%r809, [%r19+8192];
	ld.shared.u32 	%r810, [%r37+24728];
	ld.shared.u32 	%r811, [%r40+9728];
	add.s32 	%r812, %r811, %r810;
	min.s32 	%r813, %r809, %r812;
	st.shared.u32 	[%r19+8192], %r813;
	ld.shared.u32 	%r814, [%r19+8320];
	ld.shared.u32 	%r815, [%r37+24728];
	ld.shared.u32 	%r816, [%r40+9856];
	add.s32 	%r817, %r816, %r815;
	min.s32 	%r818, %r814, %r817;
	st.shared.u32 	[%r19+8320], %r818;
	bar.sync 	0;
	ld.shared.u32 	%r819, [%r19];
	ld.shared.u32 	%r820, [%r37+16540];
	ld.shared.u32 	%r821, [%r40+9984];
	add.s32 	%r822, %r821, %r820;
	min.s32 	%r823, %r819, %r822;
	st.shared.u32 	[%r19], %r823;
	ld.shared.u32 	%r824, [%r19+128];
	ld.shared.u32 	%r825, [%r37+16540];
	ld.shared.u32 	%r826, [%r40+10112];
	add.s32 	%r827, %r826, %r825;
	min.s32 	%r828, %r824, %r827;
	st.shared.u32 	[%r19+128], %r828;
	ld.shared.u32 	%r829, [%r19+8192];
	ld.shared.u32 	%r830, [%r37+24732];
	ld.shared.u32 	%r831, [%r40+9984];
	add.s32 	%r832, %r831, %r830;
	min.s32 	%r833, %r829, %r832;
	st.shared.u32 	[%r19+8192], %r833;
	ld.shared.u32 	%r834, [%r19+8320];
	ld.shared.u32 	%r835, [%r37+24732];
	ld.shared.u32 	%r836, [%r40+10112];
	add.s32 	%r837, %r836, %r835;
	min.s32 	%r838, %r834, %r837;
	st.shared.u32 	[%r19+8320], %r838;
	bar.sync 	0;
	ld.shared.u32 	%r839, [%r19];
	ld.shared.u32 	%r840, [%r37+16544];
	ld.shared.u32 	%r841, [%r40+10240];
	add.s32 	%r842, %r841, %r840;
	min.s32 	%r843, %r839, %r842;
	st.shared.u32 	[%r19], %r843;
	ld.shared.u32 	%r844, [%r19+128];
	ld.shared.u32 	%r845, [%r37+16544];
	ld.shared.u32 	%r846, [%r40+10368];
	add.s32 	%r847, %r846, %r845;
	min.s32 	%r848, %r844, %r847;
	st.shared.u32 	[%r19+128], %r848;
	ld.shared.u32 	%r849, [%r19+8192];
	ld.shared.u32 	%r850, [%r37+24736];
	ld.shared.u32 	%r851, [%r40+10240];
	add.s32 	%r852, %r851, %r850;
	min.s32 	%r853, %r849, %r852;
	st.shared.u32 	[%r19+8192], %r853;
	ld.shared.u32 	%r854, [%r19+8320];
	ld.shared.u32 	%r855, [%r37+24736];
	ld.shared.u32 	%r856, [%r40+10368];
	add.s32 	%r857, %r856, %r855;
	min.s32 	%r858, %r854, %r857;
	st.shared.u32 	[%r19+8320], %r858;
	bar.sync 	0;
	ld.shared.u32 	%r859, [%r19];
	ld.shared.u32 	%r860, [%r37+16548];
	ld.shared.u32 	%r861, [%r40+10496];
	add.s32 	%r862, %r861, %r860;
	min.s32 	%r863, %r859, %r862;
	st.shared.u32 	[%r19], %r863;
	ld.shared.u32 	%r864, [%r19+128];
	ld.shared.u32 	%r865, [%r37+16548];
	ld.shared.u32 	%r866, [%r40+10624];
	add.s32 	%r867, %r866, %r865;
	min.s32 	%r868, %r864, %r867;
	st.shared.u32 	[%r19+128], %r868;
	ld.shared.u32 	%r869, [%r19+8192];
	ld.shared.u32 	%r870, [%r37+24740];
	ld.shared.u32 	%r871, [%r40+10496];
	add.s32 	%r872, %r871, %r870;
	min.s32 	%r873, %r869, %r872;
	st.shared.u32 	[%r19+8192], %r873;
	ld.shared.u32 	%r874, [%r19+8320];
	ld.shared.u32 	%r875, [%r37+24740];
	ld.shared.u32 	%r876, [%r40+10624];
	add.s32 	%r877, %r876, %r875;
	min.s32 	%r878, %r874, %r877;
	st.shared.u32 	[%r19+8320], %r878;
	bar.sync 	0;
	ld.shared.u32 	%r879, [%r19];
	ld.shared.u32 	%r880, [%r37+16552];
	ld.shared.u32 	%r881, [%r40+10752];
	add.s32 	%r882, %r881, %r880;
	min.s32 	%r883, %r879, %r882;
	st.shared.u32 	[%r19], %r883;
	ld.shared.u32 	%r884, [%r19+128];
	ld.shared.u32 	%r885, [%r37+16552];
	ld.shared.u32 	%r886, [%r40+10880];
	add.s32 	%r887, %r886, %r885;
	min.s32 	%r888, %r884, %r887;
	st.shared.u32 	[%r19+128], %r888;
	ld.shared.u32 	%r889, [%r19+8192];
	ld.shared.u32 	%r890, [%r37+24744];
	ld.shared.u32 	%r891, [%r40+10752];
	add.s32 	%r892, %r891, %r890;
	min.s32 	%r893, %r889, %r892;
	st.shared.u32 	[%r19+8192], %r893;
	ld.shared.u32 	%r894, [%r19+8320];
	ld.shared.u32 	%r895, [%r37+24744];
	ld.shared.u32 	%r896, [%r40+10880];
	add.s32 	%r897, %r896, %r895;
	min.s32 	%r898, %r894, %r897;
	st.shared.u32 	[%r19+8320], %r898;
	bar.sync 	0;
	ld.shared.u32 	%r899, [%r19];
	ld.shared.u32 	%r900, [%r37+16556];
	ld.shared.u32 	%r901, [%r40+11008];
	add.s32 	%r902, %r901, %r900;
	min.s32 	%r903, %r899, %r902;
	st.shared.u32 	[%r19], %r903;
	ld.shared.u32 	%r904, [%r19+128];
	ld.shared.u32 	%r905, [%r37+16556];
	ld.shared.u32 	%r906, [%r40+11136];
	add.s32 	%r907, %r906, %r905;
	min.s32 	%r908, %r904, %r907;
	st.shared.u32 	[%r19+128], %r908;
	ld.shared.u32 	%r909, [%r19+8192];
	ld.shared.u32 	%r910, [%r37+24748];
	ld.shared.u32 	%r911, [%r40+11008];
	add.s32 	%r912, %r911, %r910;
	min.s32 	%r913, %r909, %r912;
	st.shared.u32 	[%r19+8192], %r913;
	ld.shared.u32 	%r914, [%r19+8320];
	ld.shared.u32 	%r915, [%r37+24748];
	ld.shared.u32 	%r916, [%r40+11136];
	add.s32 	%r917, %r916, %r915;
	min.s32 	%r918, %r914, %r917;
	st.shared.u32 	[%r19+8320], %r918;
	bar.sync 	0;
	ld.shared.u32 	%r919, [%r19];
	ld.shared.u32 	%r920, [%r37+16560];
	ld.shared.u32 	%r921, [%r40+11264];
	add.s32 	%r922, %r921, %r920;
	min.s32 	%r923, %r919, %r922;
	st.shared.u32 	[%r19], %r923;
	ld.shared.u32 	%r924, [%r19+128];
	ld.shared.u32 	%r925, [%r37+16560];
	ld.shared.u32 	%r926, [%r40+11392];
	add.s32 	%r927, %r926, %r925;
	min.s32 	%r928, %r924, %r927;
	st.shared.u32 	[%r19+128], %r928;
	ld.shared.u32 	%r929, [%r19+8192];
	ld.shared.u32 	%r930, [%r37+24752];
	ld.shared.u32 	%r931, [%r40+11264];
	add.s32 	%r932, %r931, %r930;
	min.s32 	%r933, %r929, %r932;
	st.shared.u32 	[%r19+8192], %r933;
	ld.shared.u32 	%r934, [%r19+8320];
	ld.shared.u32 	%r935, [%r37+24752];
	ld.shared.u32 	%r936, [%r40+11392];
	add.s32 	%r937, %r936, %r935;
	min.s32 	%r938, %r934, %r937;
	st.shared.u32 	[%r19+8320], %r938;
	bar.sync 	0;
	ld.shared.u32 	%r939, [%r19];
	ld.shared.u32 	%r940, [%r37+16564];
	ld.shared.u32 	%r941, [%r40+11520];
	add.s32 	%r942, %r941, %r940;
	min.s32 	%r943, %r939, %r942;
	st.shared.u32 	[%r19], %r943;
	ld.shared.u32 	%r944, [%r19+128];
	ld.shared.u32 	%r945, [%r37+16564];
	ld.shared.u32 	%r946, [%r40+11648];
	add.s32 	%r947, %r946, %r945;
	min.s32 	%r948, %r944, %r947;
	st.shared.u32 	[%r19+128], %r948;
	ld.shared.u32 	%r949, [%r19+8192];
	ld.shared.u32 	%r950, [%r37+24756];
	ld.shared.u32 	%r951, [%r40+11520];
	add.s32 	%r952, %r951, %r950;
	min.s32 	%r953, %r949, %r952;
	st.shared.u32 	[%r19+8192], %r953;
	ld.shared.u32 	%r954, [%r19+8320];
	ld.shared.u32 	%r955, [%r37+24756];
	ld.shared.u32 	%r956, [%r40+11648];
	add.s32 	%r957, %r956, %r955;
	min.s32 	%r958, %r954, %r957;
	st.shared.u32 	[%r19+8320], %r958;
	bar.sync 	0;
	ld.shared.u32 	%r959, [%r19];
	ld.shared.u32 	%r960, [%r37+16568];
	ld.shared.u32 	%r961, [%r40+11776];
	add.s32 	%r962, %r961, %r960;
	min.s32 	%r963, %r959, %r962;
	st.shared.u32 	[%r19], %r963;
	ld.shared.u32 	%r964, [%r19+128];
	ld.shared.u32 	%r965, [%r37+16568];
	ld.shared.u32 	%r966, [%r40+11904];
	add.s32 	%r967, %r966, %r965;
	min.s32 	%r968, %r964, %r967;
	st.shared.u32 	[%r19+128], %r968;
	ld.shared.u32 	%r969, [%r19+8192];
	ld.shared.u32 	%r970, [%r37+24760];
	ld.shared.u32 	%r971, [%r40+11776];
	add.s32 	%r972, %r971, %r970;
	min.s32 	%r973, %r969, %r972;
	st.shared.u32 	[%r19+8192], %r973;
	ld.shared.u32 	%r974, [%r19+8320];
	ld.shared.u32 	%r975, [%r37+24760];
	ld.shared.u32 	%r976, [%r40+11904];
	add.s32 	%r977, %r976, %r975;
	min.s32 	%r978, %r974, %r977;
	st.shared.u32 	[%r19+8320], %r978;
	bar.sync 	0;
	ld.shared.u32 	%r979, [%r19];
	ld.shared.u32 	%r980, [%r37+16572];
	ld.shared.u32 	%r981, [%r40+12032];
	add.s32 	%r982, %r981, %r980;
	min.s32 	%r983, %r979, %r982;
	st.shared.u32 	[%r19], %r983;
	ld.shared.u32 	%r984, [%r19+128];
	ld.shared.u32 	%r985, [%r37+16572];
	ld.shared.u32 	%r986, [%r40+12160];
	add.s32 	%r987, %r986, %r985;
	min.s32 	%r988, %r984, %r987;
	st.shared.u32 	[%r19+128], %r988;
	ld.shared.u32 	%r989, [%r19+8192];
	ld.shared.u32 	%r990, [%r37+24764];
	ld.shared.u32 	%r991, [%r40+12032];
	add.s32 	%r992, %r991, %r990;
	min.s32 	%r993, %r989, %r992;
	st.shared.u32 	[%r19+8192], %r993;
	ld.shared.u32 	%r994, [%r19+8320];
	ld.shared.u32 	%r995, [%r37+24764];
	ld.shared.u32 	%r996, [%r40+12160];
	add.s32 	%r997, %r996, %r995;
	min.s32 	%r998, %r994, %r997;
	st.shared.u32 	[%r19+8320], %r998;
	bar.sync 	0;
	ld.shared.u32 	%r999, [%r19];
	ld.shared.u32 	%r1000, [%r37+16576];
	ld.shared.u32 	%r1001, [%r40+12288];
	add.s32 	%r1002, %r1001, %r1000;
	min.s32 	%r1003, %r999, %r1002;
	st.shared.u32 	[%r19], %r1003;
	ld.shared.u32 	%r1004, [%r19+128];
	ld.shared.u32 	%r1005, [%r37+16576];
	ld.shared.u32 	%r1006, [%r40+12416];
	add.s32 	%r1007, %r1006, %r1005;
	min.s32 	%r1008, %r1004, %r1007;
	st.shared.u32 	[%r19+128], %r1008;
	ld.shared.u32 	%r1009, [%r19+8192];
	ld.shared.u32 	%r1010, [%r37+24768];
	ld.shared.u32 	%r1011, [%r40+12288];
	add.s32 	%r1012, %r1011, %r1010;
	min.s32 	%r1013, %r1009, %r1012;
	st.shared.u32 	[%r19+8192], %r1013;
	ld.shared.u32 	%r1014, [%r19+8320];
	ld.shared.u32 	%r1015, [%r37+24768];
	ld.shared.u32 	%r1016, [%r40+12416];
	add.s32 	%r1017, %r1016, %r1015;
	min.s32 	%r1018, %r1014, %r1017;
	st.shared.u32 	[%r19+8320], %r1018;
	bar.sync 	0;
	ld.shared.u32 	%r1019, [%r19];
	ld.shared.u32 	%r1020, [%r37+16580];
	ld.shared.u32 	%r1021, [%r40+12544];
	add.s32 	%r1022, %r1021, %r1020;
	min.s32 	%r1023, %r1019, %r1022;
	st.shared.u32 	[%r19], %r1023;
	ld.shared.u32 	%r1024, [%r19+128];
	ld.shared.u32 	%r1025, [%r37+16580];
	ld.shared.u32 	%r1026, [%r40+12672];
	add.s32 	%r1027, %r1026, %r1025;
	min.s32 	%r1028, %r1024, %r1027;
	st.shared.u32 	[%r19+128], %r1028;
	ld.shared.u32 	%r1029, [%r19+8192];
	ld.shared.u32 	%r1030, [%r37+24772];
	ld.shared.u32 	%r1031, [%r40+12544];
	add.s32 	%r1032, %r1031, %r1030;
	min.s32 	%r1033, %r1029, %r1032;
	st.shared.u32 	[%r19+8192], %r1033;
	ld.shared.u32 	%r1034, [%r19+8320];
	ld.shared.u32 	%r1035, [%r37+24772];
	ld.shared.u32 	%r1036, [%r40+12672];
	add.s32 	%r1037, %r1036, %r1035;
	min.s32 	%r1038, %r1034, %r1037;
	st.shared.u32 	[%r19+8320], %r1038;
	bar.sync 	0;
	ld.shared.u32 	%r1039, [%r19];
	ld.shared.u32 	%r1040, [%r37+16584];
	ld.shared.u32 	%r1041, [%r40+12800];
	add.s32 	%r1042, %r1041, %r1040;
	min.s32 	%r1043, %r1039, %r1042;
	st.shared.u32 	[%r19], %r1043;
	ld.shared.u32 	%r1044, [%r19+128];
	ld.shared.u32 	%r1045, [%r37+16584];
	ld.shared.u32 	%r1046, [%r40+12928];
	add.s32 	%r1047, %r1046, %r1045;
	min.s32 	%r1048, %r1044, %r1047;
	st.shared.u32 	[%r19+128], %r1048;
	ld.shared.u32 	%r1049, [%r19+8192];
	ld.shared.u32 	%r1050, [%r37+24776];
	ld.shared.u32 	%r1051, [%r40+12800];
	add.s32 	%r1052, %r1051, %r1050;
	min.s32 	%r1053, %r1049, %r1052;
	st.shared.u32 	[%r19+8192], %r1053;
	ld.shared.u32 	%r1054, [%r19+8320];
	ld.shared.u32 	%r1055, [%r37+24776];
	ld.shared.u32 	%r1056, [%r40+12928];
	add.s32 	%r1057, %r1056, %r1055;
	min.s32 	%r1058, %r1054, %r1057;
	st.shared.u32 	[%r19+8320], %r1058;
	bar.sync 	0;
	ld.shared.u32 	%r1059, [%r19];
	ld.shared.u32 	%r1060, [%r37+16588];
	ld.shared.u32 	%r1061, [%r40+13056];
	add.s32 	%r1062, %r1061, %r1060;
	min.s32 	%r1063, %r1059, %r1062;
	st.shared.u32 	[%r19], %r1063;
	ld.shared.u32 	%r1064, [%r19+128];
	ld.shared.u32 	%r1065, [%r37+16588];
	ld.shared.u32 	%r1066, [%r40+13184];
	add.s32 	%r1067, %r1066, %r1065;
	min.s32 	%r1068, %r1064, %r1067;
	st.shared.u32 	[%r19+128], %r1068;
	ld.shared.u32 	%r1069, [%r19+8192];
	ld.shared.u32 	%r1070, [%r37+24780];
	ld.shared.u32 	%r1071, [%r40+13056];
	add.s32 	%r1072, %r1071, %r1070;
	min.s32 	%r1073, %r1069, %r1072;
	st.shared.u32 	[%r19+8192], %r1073;
	ld.shared.u32 	%r1074, [%r19+8320];
	ld.shared.u32 	%r1075, [%r37+24780];
	ld.shared.u32 	%r1076, [%r40+13184];
	add.s32 	%r1077, %r1076, %r1075;
	min.s32 	%r1078, %r1074, %r1077;
	st.shared.u32 	[%r19+8320], %r1078;
	bar.sync 	0;
	ld.shared.u32 	%r1079, [%r19];
	ld.shared.u32 	%r1080, [%r37+16592];
	ld.shared.u32 	%r1081, [%r40+13312];
	add.s32 	%r1082, %r1081, %r1080;
	min.s32 	%r1083, %r1079, %r1082;
	st.shared.u32 	[%r19], %r1083;
	ld.shared.u32 	%r1084, [%r19+128];
	ld.shared.u32 	%r1085, [%r37+16592];
	ld.shared.u32 	%r1086, [%r40+13440];
	add.s32 	%r1087, %r1086, %r1085;
	min.s32 	%r1088, %r1084, %r1087;
	st.shared.u32 	[%r19+128], %r1088;
	ld.shared.u32 	%r1089, [%r19+8192];
	ld.shared.u32 	%r1090, [%r37+24784];
	ld.shared.u32 	%r1091, [%r40+13312];
	add.s32 	%r1092, %r1091, %r1090;
	min.s32 	%r1093, %r1089, %r1092;
	st.shared.u32 	[%r19+8192], %r1093;
	ld.shared.u32 	%r1094, [%r19+8320];
	ld.shared.u32 	%r1095, [%r37+24784];
	ld.shared.u32 	%r1096, [%r40+13440];
	add.s32 	%r1097, %r1096, %r1095;
	min.s32 	%r1098, %r1094, %r1097;
	st.shared.u32 	[%r19+8320], %r1098;
	bar.sync 	0;
	ld.shared.u32 	%r1099, [%r19];
	ld.shared.u32 	%r1100, [%r37+16596];
	ld.shared.u32 	%r1101, [%r40+13568];
	add.s32 	%r1102, %r1101, %r1100;
	min.s32 	%r1103, %r1099, %r1102;
	st.shared.u32 	[%r19], %r1103;
	ld.shared.u32 	%r1104, [%r19+128];
	ld.shared.u32 	%r1105, [%r37+16596];
	ld.shared.u32 	%r1106, [%r40+13696];
	add.s32 	%r1107, %r1106, %r1105;
	min.s32 	%r1108, %r1104, %r1107;
	st.shared.u32 	[%r19+128], %r1108;
	ld.shared.u32 	%r1109, [%r19+8192];
	ld.shared.u32 	%r1110, [%r37+24788];
	ld.shared.u32 	%r1111, [%r40+13568];
	add.s32 	%r1112, %r1111, %r1110;
	min.s32 	%r1113, %r1109, %r1112;
	st.shared.u32 	[%r19+8192], %r1113;
	ld.shared.u32 	%r1114, [%r19+8320];
	ld.shared.u32 	%r1115, [%r37+24788];
	ld.shared.u32 	%r1116, [%r40+13696];
	add.s32 	%r1117, %r1116, %r1115;
	min.s32 	%r1118, %r1114, %r1117;
	st.shared.u32 	[%r19+8320], %r1118;
	bar.sync 	0;
	ld.shared.u32 	%r1119, [%r19];
	ld.shared.u32 	%r1120, [%r37+16600];
	ld.shared.u32 	%r1121, [%r40+13824];
	add.s32 	%r1122, %r1121, %r1120;
	min.s32 	%r1123, %r1119, %r1122;
	st.shared.u32 	[%r19], %r1123;
	ld.shared.u32 	%r1124, [%r19+128];
	ld.shared.u32 	%r1125, [%r37+16600];
	ld.shared.u32 	%r1126, [%r40+13952];
	add.s32 	%r1127, %r1126, %r1125;
	min.s32 	%r1128, %r1124, %r1127;
	st.shared.u32 	[%r19+128], %r1128;
	ld.shared.u32 	%r1129, [%r19+8192];
	ld.shared.u32 	%r1130, [%r37+24792];
	ld.shared.u32 	%r1131, [%r40+13824];
	add.s32 	%r1132, %r1131, %r1130;
	min.s32 	%r1133, %r1129, %r1132;
	st.shared.u32 	[%r19+8192], %r1133;
	ld.shared.u32 	%r1134, [%r19+8320];
	ld.shared.u32 	%r1135, [%r37+24792];
	ld.shared.u32 	%r1136, [%r40+13952];
	add.s32 	%r1137, %r1136, %r1135;
	min.s32 	%r1138, %r1134, %r1137;
	st.shared.u32 	[%r19+8320], %r1138;
	bar.sync 	0;
	ld.shared.u32 	%r1139, [%r19];
	ld.shared.u32 	%r1140, [%r37+16604];
	ld.shared.u32 	%r1141, [%r40+14080];
	add.s32 	%r1142, %r1141, %r1140;
	min.s32 	%r1143, %r1139, %r1142;
	st.shared.u32 	[%r19], %r1143;
	ld.shared.u32 	%r1144, [%r19+128];
	ld.shared.u32 	%r1145, [%r37+16604];
	ld.shared.u32 	%r1146, [%r40+14208];
	add.s32 	%r1147, %r1146, %r1145;
	min.s32 	%r1148, %r1144, %r1147;
	st.shared.u32 	[%r19+128], %r1148;
	ld.shared.u32 	%r1149, [%r19+8192];
	ld.shared.u32 	%r1150, [%r37+24796];
	ld.shared.u32 	%r1151, [%r40+14080];
	add.s32 	%r1152, %r1151, %r1150;
	min.s32 	%r1153, %r1149, %r1152;
	st.shared.u32 	[%r19+8192], %r1153;
	ld.shared.u32 	%r1154, [%r19+8320];
	ld.shared.u32 	%r1155, [%r37+24796];
	ld.shared.u32 	%r1156, [%r40+14208];
	add.s32 	%r1157, %r1156, %r1155;
	min.s32 	%r1158, %r1154, %r1157;
	st.shared.u32 	[%r19+8320], %r1158;
	bar.sync 	0;
	ld.shared.u32 	%r1159, [%r19];
	ld.shared.u32 	%r1160, [%r37+16608];
	ld.shared.u32 	%r1161, [%r40+14336];
	add.s32 	%r1162, %r1161, %r1160;
	min.s32 	%r1163, %r1159, %r1162;
	st.shared.u32 	[%r19], %r1163;
	ld.shared.u32 	%r1164, [%r19+128];
	ld.shared.u32 	%r1165, [%r37+16608];
	ld.shared.u32 	%r1166, [%r40+14464];
	add.s32 	%r1167, %r1166, %r1165;
	min.s32 	%r1168, %r1164, %r1167;
	st.shared.u32 	[%r19+128], %r1168;
	ld.shared.u32 	%r1169, [%r19+8192];
	ld.shared.u32 	%r1170, [%r37+24800];
	ld.shared.u32 	%r1171, [%r40+14336];
	add.s32 	%r1172, %r1171, %r1170;
	min.s32 	%r1173, %r1169, %r1172;
	st.shared.u32 	[%r19+8192], %r1173;
	ld.shared.u32 	%r1174, [%r19+8320];
	ld.shared.u32 	%r1175, [%r37+24800];
	ld.shared.u32 	%r1176, [%r40+14464];
	add.s32 	%r1177, %r1176, %r1175;
	min.s32 	%r1178, %r1174, %r1177;
	st.shared.u32 	[%r19+8320], %r1178;
	bar.sync 	0;
	ld.shared.u32 	%r1179, [%r19];
	ld.shared.u32 	%r1180, [%r37+16612];
	ld.shared.u32 	%r1181, [%r40+14592];
	add.s32 	%r1182, %r1181, %r1180;
	min.s32 	%r1183, %r1179, %r1182;
	st.shared.u32 	[%r19], %r1183;
	ld.shared.u32 	%r1184, [%r19+128];
	ld.shared.u32 	%r1185, [%r37+16612];
	ld.shared.u32 	%r1186, [%r40+14720];
	add.s32 	%r1187, %r1186, %r1185;
	min.s32 	%r1188, %r1184, %r1187;
	st.shared.u32 	[%r19+128], %r1188;
	ld.shared.u32 	%r1189, [%r19+8192];
	ld.shared.u32 	%r1190, [%r37+24804];
	ld.shared.u32 	%r1191, [%r40+14592];
	add.s32 	%r1192, %r1191, %r1190;
	min.s32 	%r1193, %r1189, %r1192;
	st.shared.u32 	[%r19+8192], %r1193;
	ld.shared.u32 	%r1194, [%r19+8320];
	ld.shared.u32 	%r1195, [%r37+24804];
	ld.shared.u32 	%r1196, [%r40+14720];
	add.s32 	%r1197, %r1196, %r1195;
	min.s32 	%r1198, %r1194, %r1197;
	st.shared.u32 	[%r19+8320], %r1198;
	bar.sync 	0;
	ld.shared.u32 	%r1199, [%r19];
	ld.shared.u32 	%r1200, [%r37+16616];
	ld.shared.u32 	%r1201, [%r40+14848];
	add.s32 	%r1202, %r1201, %r1200;
	min.s32 	%r1203, %r1199, %r1202;
	st.shared.u32 	[%r19], %r1203;
	ld.shared.u32 	%r1204, [%r19+128];
	ld.shared.u32 	%r1205, [%r37+16616];
	ld.shared.u32 	%r1206, [%r40+14976];
	add.s32 	%r1207, %r1206, %r1205;
	min.s32 	%r1208, %r1204, %r1207;
	st.shared.u32 	[%r19+128], %r1208;
	ld.shared.u32 	%r1209, [%r19+8192];
	ld.shared.u32 	%r1210, [%r37+24808];
	ld.shared.u32 	%r1211, [%r40+14848];
	add.s32 	%r1212, %r1211, %r1210;
	min.s32 	%r1213, %r1209, %r1212;
	st.shared.u32 	[%r19+8192], %r1213;
	ld.shared.u32 	%r1214, [%r19+8320];
	ld.shared.u32 	%r1215, [%r37+24808];
	ld.shared.u32 	%r1216, [%r40+14976];
	add.s32 	%r1217, %r1216, %r1215;
	min.s32 	%r1218, %r1214, %r1217;
	st.shared.u32 	[%r19+8320], %r1218;
	bar.sync 	0;
	ld.shared.u32 	%r1219, [%r19];
	ld.shared.u32 	%r1220, [%r37+16620];
	ld.shared.u32 	%r1221, [%r40+15104];
	add.s32 	%r1222, %r1221, %r1220;
	min.s32 	%r1223, %r1219, %r1222;
	st.shared.u32 	[%r19], %r1223;
	ld.shared.u32 	%r1224, [%r19+128];
	ld.shared.u32 	%r1225, [%r37+16620];
	ld.shared.u32 	%r1226, [%r40+15232];
	add.s32 	%r1227, %r1226, %r1225;
	min.s32 	%r1228, %r1224, %r1227;
	st.shared.u32 	[%r19+128], %r1228;
	ld.shared.u32 	%r1229, [%r19+8192];
	ld.shared.u32 	%r1230, [%r37+24812];
	ld.shared.u32 	%r1231, [%r40+15104];
	add.s32 	%r1232, %r1231, %r1230;
	min.s32 	%r1233, %r1229, %r1232;
	st.shared.u32 	[%r19+8192], %r1233;
	ld.shared.u32 	%r1234, [%r19+8320];
	ld.shared.u32 	%r1235, [%r37+24812];
	ld.shared.u32 	%r1236, [%r40+15232];
	add.s32 	%r1237, %r1236, %r1235;
	min.s32 	%r1238, %r1234, %r1237;
	st.shared.u32 	[%r19+8320], %r1238;
	bar.sync 	0;
	ld.shared.u32 	%r1239, [%r19];
	ld.shared.u32 	%r1240, [%r37+16624];
	ld.shared.u32 	%r1241, [%r40+15360];
	add.s32 	%r1242, %r1241, %r1240;
	min.s32 	%r1243, %r1239, %r1242;
	st.shared.u32 	[%r19], %r1243;
	ld.shared.u32 	%r1244, [%r19+128];
	ld.shared.u32 	%r1245, [%r37+16624];
	ld.shared.u32 	%r1246, [%r40+15488];
	add.s32 	%r1247, %r1246, %r1245;
	min.s32 	%r1248, %r1244, %r1247;
	st.shared.u32 	[%r19+128], %r1248;
	ld.shared.u32 	%r1249, [%r19+8192];
	ld.shared.u32 	%r1250, [%r37+24816];
	ld.shared.u32 	%r1251, [%r40+15360];
	add.s32 	%r1252, %r1251, %r1250;
	min.s32 	%r1253, %r1249, %r1252;
	st.shared.u32 	[%r19+8192], %r1253;
	ld.shared.u32 	%r1254, [%r19+8320];
	ld.shared.u32 	%r1255, [%r37+24816];
	ld.shared.u32 	%r1256, [%r40+15488];
	add.s32 	%r1257, %r1256, %r1255;
	min.s32 	%r1258, %r1254, %r1257;
	st.shared.u32 	[%r19+8320], %r1258;
	bar.sync 	0;
	ld.shared.u32 	%r1259, [%r19];
	ld.shared.u32 	%r1260, [%r37+16628];
	ld.shared.u32 	%r1261, [%r40+15616];
	add.s32 	%r1262, %r1261, %r1260;
	min.s32 	%r1263, %r1259, %r1262;
	st.shared.u32 	[%r19], %r1263;
	ld.shared.u32 	%r1264, [%r19+128];
	ld.shared.u32 	%r1265, [%r37+16628];
	ld.shared.u32 	%r1266, [%r40+15744];
	add.s32 	%r1267, %r1266, %r1265;
	min.s32 	%r1268, %r1264, %r1267;
	st.shared.u32 	[%r19+128], %r1268;
	ld.shared.u32 	%r1269, [%r19+8192];
	ld.shared.u32 	%r1270, [%r37+24820];
	ld.shared.u32 	%r1271, [%r40+15616];
	add.s32 	%r1272, %r1271, %r1270;
	min.s32 	%r1273, %r1269, %r1272;
	st.shared.u32 	[%r19+8192], %r1273;
	ld.shared.u32 	%r1274, [%r19+8320];
	ld.shared.u32 	%r1275, [%r37+24820];
	ld.shared.u32 	%r1276, [%r40+15744];
	add.s32 	%r1277, %r1276, %r1275;
	min.s32 	%r1278, %r1274, %r1277;
	st.shared.u32 	[%r19+8320], %r1278;
	bar.sync 	0;
	ld.shared.u32 	%r1279, [%r19];
	ld.shared.u32 	%r1280, [%r37+16632];
	ld.shared.u32 	%r1281, [%r40+15872];
	add.s32 	%r1282, %r1281, %r1280;
	min.s32 	%r1283, %r1279, %r1282;
	st.shared.u32 	[%r19], %r1283;
	ld.shared.u32 	%r1284, [%r19+128];
	ld.shared.u32 	%r1285, [%r37+16632];
	ld.shared.u32 	%r1286, [%r40+16000];
	add.s32 	%r1287, %r1286, %r1285;
	min.s32 	%r1288, %r1284, %r1287;
	st.shared.u32 	[%r19+128], %r1288;
	ld.shared.u32 	%r1289, [%r19+8192];
	ld.shared.u32 	%r1290, [%r37+24824];
	ld.shared.u32 	%r1291, [%r40+15872];
	add.s32 	%r1292, %r1291, %r1290;
	min.s32 	%r1293, %r1289, %r1292;
	st.shared.u32 	[%r19+8192], %r1293;
	ld.shared.u32 	%r1294, [%r19+8320];
	ld.shared.u32 	%r1295, [%r37+24824];
	ld.shared.u32 	%r1296, [%r40+16000];
	add.s32 	%r1297, %r1296, %r1295;
	min.s32 	%r1298, %r1294, %r1297;
	st.shared.u32 	[%r19+8320], %r1298;
	bar.sync 	0;
	ld.shared.u32 	%r1299, [%r19];
	ld.shared.u32 	%r1300, [%r37+16636];
	ld.shared.u32 	%r1301, [%r40+16128];
	add.s32 	%r1302, %r1301, %r1300;
	min.s32 	%r1303, %r1299, %r1302;
	st.shared.u32 	[%r19], %r1303;
	ld.shared.u32 	%r1304, [%r19+128];
	ld.shared.u32 	%r1305, [%r37+16636];
	ld.shared.u32 	%r1306, [%r40+16256];
	add.s32 	%r1307, %r1306, %r1305;
	min.s32 	%r1308, %r1304, %r1307;
	st.shared.u32 	[%r19+128], %r1308;
	ld.shared.u32 	%r1309, [%r19+8192];
	ld.shared.u32 	%r1310, [%r37+24828];
	ld.shared.u32 	%r1311, [%r40+16128];
	add.s32 	%r1312, %r1311, %r1310;
	min.s32 	%r1313, %r1309, %r1312;
	st.shared.u32 	[%r19+8192], %r1313;
	ld.shared.u32 	%r1314, [%r19+8320];
	ld.shared.u32 	%r1315, [%r37+24828];
	ld.shared.u32 	%r1316, [%r40+16256];
	add.s32 	%r1317, %r1316, %r1315;
	min.s32 	%r1318, %r1314, %r1317;
	st.shared.u32 	[%r19+8320], %r1318;
	st.global.u32 	[%rd4], %r1303;
	st.global.u32 	[%rd4+128], %r1308;
	st.global.u32 	[%rd10], %r1313;
	st.global.u32 	[%rd10+128], %r1318;
	ret;

}
	// .globl	_Z6phase3ILi64ELi4EEvPiiii
.visible .entry _Z6phase3ILi64ELi4EEvPiiii(
	.param .u64 .ptr .align 1 _Z6phase3ILi64ELi4EEvPiiii_param_0,
	.param .u32 _Z6phase3ILi64ELi4EEvPiiii_param_1,
	.param .u32 _Z6phase3ILi64ELi4EEvPiiii_param_2,
	.param .u32 _Z6phase3ILi64ELi4EEvPiiii_param_3
)
{
	.reg .pred 	%p<3>;
	.reg .b32 	%r<820>;
	.reg .b64 	%rd<23>;

	ld.param.u64 	%rd1, [_Z6phase3ILi64ELi4EEvPiiii_param_0];
	ld.param.u32 	%r1, [_Z6phase3ILi64ELi4EEvPiiii_param_1];
	ld.param.u32 	%r2, [_Z6phase3ILi64ELi4EEvPiiii_param_3];
	cvta.to.global.u64 	%rd2, %rd1;
	mov.u32 	%r3, %ctaid.y;
	setp.ge.u32 	%p1, %r3, %r1;
	selp.u32 	%r4, 1, 0, %p1;
	add.s32 	%r5, %r3, %r4;
	shl.b32 	%r6, %r5, 6;
	mov.u32 	%r7, %tid.y;
	add.s32 	%r8, %r6, %r7;
	mov.u32 	%r9, %ctaid.x;
	setp.ge.u32 	%p2, %r9, %r1;
	selp.u32 	%r10, 1, 0, %p2;
	add.s32 	%r11, %r9, %r10;
	shl.b32 	%r12, %r11, 6;
	mov.u32 	%r13, %tid.x;
	add.s32 	%r14, %r12, %r13;
	mul.lo.s32 	%r15, %r8, %r2;
	add.s32 	%r16, %r15, %r14;
	mul.wide.s32 	%rd3, %r16, 4;
	add.s64 	%rd4, %rd2, %rd3;
	ld.global.u32 	%r17, [%rd4];
	ld.global.u32 	%r18, [%rd4+128];
	shl.b32 	%r19, %r2, 5;
	add.s32 	%r20, %r15, %r19;
	add.s32 	%r21, %r20, %r14;
	mul.wide.s32 	%rd5, %r21, 4;
	add.s64 	%rd6, %rd2, %rd5;
	ld.global.u32 	%r22, [%rd6];
	ld.global.u32 	%r23, [%rd6+128];
	shl.b32 	%r24, %r7, 6;
	add.s32 	%r25, %r24, %r13;
	shl.b32 	%r26, %r1, 6;
	add.s32 	%r27, %r26, %r13;
	add.s32 	%r28, %r27, %r15;
	mul.wide.u32 	%rd7, %r28, 4;
	add.s64 	%rd8, %rd2, %rd7;
	ld.global.u32 	%r29, [%rd8];
	shl.b32 	%r30, %r25, 2;
	mov.u32 	%r31, shared_mem;
	add.s32 	%r32, %r31, %r30;
	st.shared.u32 	[%r32], %r29;
	add.s32 	%r33, %r28, 32;
	mul.wide.u32 	%rd9, %r33, 4;
	add.s64 	%rd10, %rd2, %rd9;
	ld.global.u32 	%r34, [%rd10];
	st.shared.u32 	[%r32+128], %r34;
	add.s32 	%r35, %r26, %r7;
	mad.lo.s32 	%r36, %r35, %r2, %r14;
	mul.wide.u32 	%rd11, %r36, 4;
	add.s64 	%rd12, %rd2, %rd11;
	ld.global.u32 	%r37, [%rd12];
	st.shared.u32 	[%r32+16384], %r37;
	add.s32 	%r38, %r36, 32;
	mul.wide.u32 	%rd13, %r38, 4;
	add.s64 	%rd14, %rd2, %rd13;
	ld.global.u32 	%r39, [%rd14];
	st.shared.u32 	[%r32+16512], %r39;
	add.s32 	%r40, %r27, %r20;
	mul.wide.u32 	%rd15, %r40, 4;
	add.s64 	%rd16, %rd2, %rd15;
	ld.global.u32 	%r41, [%rd16];
	st.shared.u32 	[%r32+8192], %r41;
	add.s32 	%r42, %r40, 32;
	mul.wide.u32 	%rd17, %r42, 4;
	add.s64 	%rd18, %rd2, %rd17;
	ld.global.u32 	%r43, [%rd18];
	st.shared.u32 	[%r32+8320], %r43;
	add.s32 	%r44, %r36, %r19;
	mul.wide.u32 	%rd19, %r44, 4;
	add.s64 	%rd20, %rd2, %rd19;
	ld.global.u32 	%r45, [%rd20];
	st.shared.u32 	[%r32+24576], %r45;
	add.s32 	%r46, %r44, 32;
	mul.wide.u32 	%rd21, %r46, 4;
	add.s64 	%rd22, %rd2, %rd21;
	ld.global.u32 	%r47, [%rd22];
	st.shared.u32 	[%r32+24704], %r47;
	bar.sync 	0;
	shl.b32 	%r48, %r7, 8;
	add.s32 	%r49, %r31, %r48;
	ld.shared.v4.u32 	{%r50, %r51, %r52, %r53}, [%r49];
	shl.b32 	%r54, %r13, 2;
	add.s32 	%r55, %r31, %r54;
	ld.shared.u32 	%r56, [%r55+16384];
	add.s32 	%r57, %r56, %r50;
	ld.shared.u32 	%r58, [%r55+16512];
	add.s32 	%r59, %r58, %r50;
	ld.shared.v4.u32 	{%r60, %r61, %r62, %r63}, [%r49+8192];
	add.s32 	%r64, %r56, %r60;
	add.s32 	%r65, %r58, %r60;
	min.s32 	%r66, %r17, %r57;
	min.s32 	%r67, %r18, %r59;
	min.s32 	%r68, %r22, %r64;
	min.s32 	%r69, %r23, %r65;
	ld.shared.u32 	%r70, [%r55+16640];
	add.s32 	%r71, %r70, %r51;
	ld.shared.u32 	%r72, [%r55+16768];
	add.s32 	%r73, %r72, %r51;
	add.s32 	%r74, %r70, %r61;
	add.s32 	%r75, %r72, %r61;
	min.s32 	%r76, %r66, %r71;
	min.s32 	%r77, %r67, %r73;
	min.s32 	%r78, %r68, %r74;
	min.s32 	%r79, %r69, %r75;
	ld.shared.u32 	%r80, [%r55+16896];
	add.s32 	%r81, %r80, %r52;
	ld.shared.u32 	%r82, [%r55+17024];
	add.s32 	%r83, %r82, %r52;
	add.s32 	%r84, %r80, %r62;
	add.s32 	%r85, %r82, %r62;
	min.s32 	%r86, %r76, %r81;
	min.s32 	%r87, %r77, %r83;
	min.s32 	%r88, %r78, %r84;
	min.s32 	%r89, %r79, %r85;
	ld.shared.u32 	%r90, [%r55+17152];
	add.s32 	%r91, %r90, %r53;
	ld.shared.u32 	%r92, [%r55+17280];
	add.s32 	%r93, %r92, %r53;
	add.s32 	%r94, %r90, %r63;
	add.s32 	%r95, %r92, %r63;
	min.s32 	%r96, %r86, %r91;
	min.s32 	%r97, %r87, %r93;
	min.s32 	%r98, %r88, %r94;
	min.s32 	%r99, %r89, %r95;
	ld.shared.v4.u32 	{%r100, %r101, %r102, %r103}, [%r49+16];
	ld.shared.u32 	%r104, [%r55+17408];
	add.s32 	%r105, %r104, %r100;
	ld.shared.u32 	%r106, [%r55+17536];
	add.s32 	%r107, %r106, %r100;
	ld.shared.v4.u32 	{%r108, %r109, %r110, %r111}, [%r49+8208];
	add.s32 	%r112, %r104, %r108;
	add.s32 	%r113, %r106, %r108;
	min.s32 	%r114, %r96, %r105;
	min.s32 	%r115, %r97, %r107;
	min.s32 	%r116, %r98, %r112;
	min.s32 	%r117, %r99, %r113;
	ld.shared.u32 	%r118, [%r55+17664];
	add.s32 	%r119, %r118, %r101;
	ld.shared.u32 	%r120, [%r55+17792];
	add.s32 	%r121, %r120, %r101;
	add.s32 	%r122, %r118, %r109;
	add.s32 	%r123, %r120, %r109;
	min.s32 	%r124, %r114, %r119;
	min.s32 	%r125, %r115, %r121;
	min.s32 	%r126, %r116, %r122;
	min.s32 	%r127, %r117, %r123;
	ld.shared.u32 	%r128, [%r55+17920];
	add.s32 	%r129, %r128, %r102;
	ld.shared.u32 	%r130, [%r55+18048];
	add.s32 	%r131, %r130, %r102;
	add.s32 	%r132, %r128, %r110;
	add.s32 	%r133, %r130, %r110;
	min.s32 	%r134, %r124, %r129;
	min.s32 	%r135, %r125, %r131;
	min.s32 	%r136, %r126, %r132;
	min.s32 	%r137, %r127, %r133;
	ld.shared.u32 	%r138, [%r55+18176];
	add.s32 	%r139, %r138, %r103;
	ld.shared.u32 	%r140, [%r55+18304];
	add.s32 	%r141, %r140, %r103;
	add.s32 	%r142, %r138, %r111;
	add.s32 	%r143, %r140, %r111;
	min.s32 	%r144, %r134, %r139;
	min.s32 	%r145, %r135, %r141;
	min.s32 	%r146, %r136, %r142;
	min.s32 	%r147, %r137, %r143;
	ld.shared.v4.u32 	{%r148, %r149, %r150, %r151}, [%r49+32];
	ld.shared.u32 	%r152, [%r55+18432];
	add.s32 	%r153, %r152, %r148;
	ld.shared.u32 	%r154, [%r55+18560];
	add.s32 	%r155, %r154, %r148;
	ld.shared.v4.u32 	{%r156, %r157, %r158, %r159}, [%r49+8224];
	add.s32 	%r160, %r152, %r156;
	add.s32 	%r161, %r154, %r156;
	min.s32 	%r162, %r144, %r153;
	min.s32 	%r163, %r145, %r155;
	min.s32 	%r164, %r146, %r160;
	min.s32 	%r165, %r147, %r161;
	ld.shared.u32 	%r166, [%r55+18688];
	add.s32 	%r167, %r166, %r149;
	ld.shared.u32 	%r168, [%r55+18816];
	add.s32 	%r169, %r168, %r149;
	add.s32 	%r170, %r166, %r157;
	add.s32 	%r171, %r168, %r157;
	min.s32 	%r172, %r162, %r167;
	min.s32 	%r173, %r163, %r169;
	min.s32 	%r174, %r164, %r170;
	min.s32 	%r175, %r165, %r171;
	ld.shared.u32 	%r176, [%r55+18944];
	add.s32 	%r177, %r176, %r150;
	ld.shared.u32 	%r178, [%r55+19072];
	add.s32 	%r179, %r178, %r150;
	add.s32 	%r180, %r176, %r158;
	add.s32 	%r181, %r178, %r158;
	min.s32 	%r182, %r172, %r177;
	min.s32 	%r183, %r173, %r179;
	min.s32 	%r184, %r174, %r180;
	min.s32 	%r185, %r175, %r181;
	ld.shared.u32 	%r186, [%r55+19200];
	add.s32 	%r187, %r186, %r151;
	ld.shared.u32 	%r188, [%r55+19328];
	add.s32 	%r189, %r188, %r151;
	add.s32 	%r190, %r186, %r159;
	add.s32 	%r191, %r188, %r159;
	min.s32 	%r192, %r182, %r187;
	min.s32 	%r193, %r183, %r189;
	min.s32 	%r194, %r184, %r190;
	min.s32 	%r195, %r185, %r191;
	ld.shared.v4.u32 	{%r196, %r197, %r198, %r199}, [%r49+48];
	ld.shared.u32 	%r200, [%r55+19456];
	add.s32 	%r201, %r200, %r196;
	ld.shared.u32 	%r202, [%r55+19584];
	add.s32 	%r203, %r202, %r196;
	ld.shared.v4.u32 	{%r204, %r205, %r206, %r207}, [%r49+8240];
	add.s32 	%r208, %r200, %r204;
	add.s32 	%r209, %r202, %r204;
	min.s32 	%r210, %r192, %r201;
	min.s32 	%r211, %r193, %r203;
	min.s32 	%r212, %r194, %r208;
	min.s32 	%r213, %r195, %r209;
	ld.shared.u32 	%r214, [%r55+19712];
	add.s32 	%r215, %r214, %r197;
	ld.shared.u32 	%r216, [%r55+19840];
	add.s32 	%r217, %r216, %r197;
	add.s32 	%r218, %r214, %r205;
	add.s32 	%r219, %r216, %r205;
	min.s32 	%r220, %r210, %r215;
	min.s32 	%r221, %r211, %r217;
	min.s32 	%r222, %r212, %r218;
	min.s32 	%r223, %r213, %r219;
	ld.shared.u32 	%r224, [%r55+19968];
	add.s32 	%r225, %r224, %r198;
	ld.shared.u32 	%r226, [%r55+20096];
	add.s32 	%r227, %r226, %r198;
	add.s32 	%r228, %r224, %r206;
	add.s32 	%r229, %r226, %r206;
	min.s32 	%r230, %r220, %r225;
	min.s32 	%r231, %r221, %r227;
	min.s32 	%r232, %r222, %r228;
	min.s32 	%r233, %r223, %r229;
	ld.shared.u32 	%r234, [%r55+20224];
	add.s32 	%r235, %r234, %r199;
	ld.shared.u32 	%r236, [%r55+20352];
	add.s32 	%r237, %r236, %r199;
	add.s32 	%r238, %r234, %r207;
	add.s32 	%r239, %r236, %r207;
	min.s32 	%r240, %r230, %r235;
	min.s32 	%r241, %r231, %r237;
	min.s32 	%r242, %r232, %r238;
	min.s32 	%r243, %r233, %r239;
	ld.shared.v4.u32 	{%r244, %r245, %r246, %r247}, [%r49+64];
	ld.shared.u32 	%r248, [%r55+20480];
	add.s32 	%r249, %r248, %r244;
	ld.shared.u32 	%r250, [%r55+20608];
	add.s32 	%r251, %r250, %r244;
	ld.shared.v4.u32 	{%r252, %r253, %r254, %r255}, [%r49+8256];
	add.s32 	%r256, %r248, %r252;
	add.s32 	%r257, %r250, %r252;
	min.s32 	%r258, %r240, %r249;
	min.s32 	%r259, %r241, %r251;
	min.s32 	%r260, %r242, %r256;
	min.s32 	%r261, %r243, %r257;
	ld.shared.u32 	%r262, [%r55+20736];
	add.s32 	%r263, %r262, %r245;
	ld.shared.u32 	%r264, [%r55+20864];
	add.s32 	%r265, %r264, %r245;
	add.s32 	%r266, %r262, %r253;
	add.s32 	%r267, %r264, %r253;
	min.s32 	%r268, %r258, %r263;
	min.s32 	%r269, %r259, %r265;
	min.s32 	%r270, %r260, %r266;
	min.s32 	%r271, %r261, %r267;
	ld.shared.u32 	%r272, [%r55+20992];
	add.s32 	%r273, %r272, %r246;
	ld.shared.u32 	%r274, [%r55+21120];
	add.s32 	%r275, %r274, %r246;
	add.s32 	%r276, %r272, %r254;
	add.s32 	%r277, %r274, %r254;
	min.s32 	%r278, %r268, %r273;
	min.s32 	%r279, %r269, %r275;
	min.s32 	%r280, %r270, %r276;
	min.s32 	%r281, %r271, %r277;
	ld.shared.u32 	%r282, [%r55+21248];
	add.s32 	%r283, %r282, %r247;
	ld.shared.u32 	%r284, [%r55+21376];
	add.s32 	%r285, %r284, %r247;
	add.s32 	%r286, %r282, %r255;
	add.s32 	%r287, %r284, %r255;
	min.s32 	%r288, %r278, %r283;
	min.s32 	%r289, %r279, %r285;
	min.s32 	%r290, %r280, %r286;
	min.s32 	%r291, %r281, %r287;
	ld.shared.v4.u32 	{%r292, %r293, %r294, %r295}, [%r49+80];
	ld.shared.u32 	%r296, [%r55+21504];
	add.s32 	%r297, %r296, %r292;
	ld.shared.u32 	%r298, [%r55+21632];
	add.s32 	%r299, %r298, %r292;
	ld.shared.v4.u32 	{%r300, %r301, %r302, %r303}, [%r49+8272];
	add.s32 	%r304, %r296, %r300;
	add.s32 	%r305, %r298, %r300;
	min.s32 	%r306, %r288, %r297;
	min.s32 	%r307, %r289, %r299;
	min.s32 	%r308, %r290, %r304;
	min.s32 	%r309, %r291, %r305;
	ld.shared.u32 	%r310, [%r55+21760];
	add.s32 	%r311, %r310, %r293;
	ld.shared.u32 	%r312, [%r55+21888];
	add.s32 	%r313, %r312, %r293;
	add.s32 	%r314, %r310, %r301;
	add.s32 	%r315, %r312, %r301;
	min.s32 	%r316, %r306, %r311;
	min.s32 	%r317, %r307, %r313;
	min.s32 	%r318, %r308, %r314;
	min.s32 	%r319, %r309, %r315;
	ld.shared.u32 	%r320, [%r55+22016];
	add.s32 	%r321, %r320, %r294;
	ld.shared.u32 	%r322, [%r55+22144];
	add.s32 	%r323, %r322, %r294;
	add.s32 	%r324, %r320, %r302;
	add.s32 	%r325, %r322, %r302;
	min.s32 	%r326, %r316, %r321;
	min.s32 	%r327, %r317, %r323;
	min.s32 	%r328, %r318, %r324;
	min.s32 	%r329, %r319, %r325;
	ld.shared.u32 	%r330, [%r55+22272];
	add.s32 	%r331, %r330, %r295;
	ld.shared.u32 	%r332, [%r55+22400];
	add.s32 	%r333, %r332, %r295;
	add.s32 	%r334, %r330, %r303;
	add.s32 	%r335, %r332, %r303;
	min.s32 	%r336, %r326, %r331;
	min.s32 	%r337, %r327, %r333;
	min.s32 	%r338, %r328, %r334;
	min.s32 	%r339, %r329, %r335;
	ld.shared.v4.u32 	{%r340, %r341, %r342, %r343}, [%r49+96];
	ld.shared.u32 	%r344, [%r55+22528];
	add.s32 	%r345, %r344, %r340;
	ld.shared.u32 	%r346, [%r55+22656];
	add.s32 	%r347, %r346, %r340;
	ld.shared.v4.u32 	{%r348, %r349, %r350, %r351}, [%r49+8288];
	add.s32 	%r352, %r344, %r348;
	add.s32 	%r353, %r346, %r348;
	min.s32 	%r354, %r336, %r345;
	min.s32 	%r355, %r337, %r347;
	min.s32 	%r356, %r338, %r352;
	min.s32 	%r357, %r339, %r353;
	ld.shared.u32 	%r358, [%r55+22784];
	add.s32 	%r359, %r358, %r341;
	ld.shared.u32 	%r360, [%r55+22912];
	add.s32 	%r361, %r360, %r341;
	add.s32 	%r362, %r358, %r349;
	add.s32 	%r363, %r360, %r349;
	min.s32 	%r364, %r354, %r359;
	min.s32 	%r365, %r355, %r361;
	min.s32 	%r366, %r356, %r362;
	min.s32 	%r367, %r357, %r363;
	ld.shared.u32 	%r368, [%r55+23040];
	add.s32 	%r369, %r368, %r342;
	ld.shared.u32 	%r370, [%r55+23168];
	add.s32 	%r371, %r370, %r342;
	add.s32 	%r372, %r368, %r350;
	add.s32 	%r373, %r370, %r350;
	min.s32 	%r374, %r364, %r369;
	min.s32 	%r375, %r365, %r371;
	min.s32 	%r376, %r366, %r372;
	min.s32 	%r377, %r367, %r373;
	ld.shared.u32 	%r378, [%r55+23296];
	add.s32 	%r379, %r378, %r343;
	ld.shared.u32 	%r380, [%r55+23424];
	add.s32 	%r381, %r380, %r343;
	add.s32 	%r382, %r378, %r351;
	add.s32 	%r383, %r380, %r351;
	min.s32 	%r384, %r374, %r379;
	min.s32 	%r385, %r375, %r381;
	min.s32 	%r386, %r376, %r382;
	min.s32 	%r387, %r377, %r383;
	ld.shared.v4.u32 	{%r388, %r389, %r390, %r391}, [%r49+112];
	ld.shared.u32 	%r392, [%r55+23552];
	add.s32 	%r393, %r392, %r388;
	ld.shared.u32 	%r394, [%r55+23680];
	add.s32 	%r395, %r394, %r388;
	ld.shared.v4.u32 	{%r396, %r397, %r398, %r399}, [%r49+8304];
	add.s32 	%r400, %r392, %r396;
	add.s32 	%r401, %r394, %r396;
	min.s32 	%r402, %r384, %r393;
	min.s32 	%r403, %r385, %r395;
	min.s32 	%r404, %r386, %r400;
	min.s32 	%r405, %r387, %r401;
	ld.shared.u32 	%r406, [%r55+23808];
	add.s32 	%r407, %r406, %r389;
	ld.shared.u32 	%r408, [%r55+23936];
	add.s32 	%r409, %r408, %r389;
	add.s32 	%r410, %r406, %r397;
	add.s32 	%r411, %r408, %r397;
	min.s32 	%r412, %r402, %r407;
	min.s32 	%r413, %r403, %r409;
	min.s32 	%r414, %r404, %r410;
	min.s32 	%r415, %r405, %r411;
	ld.shared.u32 	%r416, [%r55+24064];
	add.s32 	%r417, %r416, %r390;
	ld.shared.u32 	%r418, [%r55+24192];
	add.s32 	%r419, %r418, %r390;
	add.s32 	%r420, %r416, %r398;
	add.s32 	%r421, %r418, %r398;
	min.s32 	%r422, %r412, %r417;
	min.s32 	%r423, %r413, %r419;
	min.s32 	%r424, %r414, %r420;
	min.s32 	%r425, %r415, %r421;
	ld.shared.u32 	%r426, [%r55+24320];
	add.s32 	%r427, %r426, %r391;
	ld.shared.u32 	%r428, [%r55+24448];
	add.s32 	%r429, %r428, %r391;
	add.s32 	%r430, %r426, %r399;
	add.s32 	%r431, %r428, %r399;
	min.s32 	%r432, %r422, %r427;
	min.s32 	%r433, %r423, %r429;
	min.s32 	%r434, %r424, %r430;
	min.s32 	%r435, %r425, %r431;
	ld.shared.v4.u32 	{%r436, %r437, %r438, %r439}, [%r49+128];
	ld.shared.u32 	%r440, [%r55+24576];
	add.s32 	%r441, %r440, %r436;
	ld.shared.u32 	%r442, [%r55+24704];
	add.s32 	%r443, %r442, %r436;
	ld.shared.v4.u32 	{%r444, %r445, %r446, %r447}, [%r49+8320];
	add.s32 	%r448, %r440, %r444;
	add.s32 	%r449, %r442, %r444;
	min.s32 	%r450, %r432, %r441;
	min.s32 	%r451, %r433, %r443;
	min.s32 	%r452, %r434, %r448;
	min.s32 	%r453, %r435, %r449;
	ld.shared.u32 	%r454, [%r55+24832];
	add.s32 	%r455, %r454, %r437;
	ld.shared.u32 	%r456, [%r55+24960];
	add.s32 	%r457, %r456, %r437;
	add.s32 	%r458, %r454, %r445;
	add.s32 	%r459, %r456, %r445;
	min.s32 	%r460, %r450, %r455;
	min.s32 	%r461, %r451, %r457;
	min.s32 	%r462, %r452, %r458;
	min.s32 	%r463, %r453, %r459;
	ld.shared.u32 	%r464, [%r55+25088];
	add.s32 	%r465, %r464, %r438;
	ld.shared.u32 	%r466, [%r55+25216];
	add.s32 	%r467, %r466, %r438;
	add.s32 	%r468, %r464, %r446;
	add.s32 	%r469, %r466, %r446;
	min.s32 	%r470, %r460, %r465;
	min.s32 	%r471, %r461, %r467;
	min.s32 	%r472, %r462, %r468;
	min.s32 	%r473, %r463, %r469;
	ld.shared.u32 	%r474, [%r55+25344];
	add.s32 	%r475, %r474, %r439;
	ld.shared.u32 	%r476, [%r55+25472];
	add.s32 	%r477, %r476, %r439;
	add.s32 	%r478, %r474, %r447;
	add.s32 	%r479, %r476, %r447;
	min.s32 	%r480, %r470, %r475;
	min.s32 	%r481, %r471, %r477;
	min.s32 	%r482, %r472, %r478;
	min.s32 	%r483, %r473, %r479;
	ld.shared.v4.u32 	{%r484, %r485, %r486, %r487}, [%r49+144];
	ld.shared.u32 	%r488, [%r55+25600];
	add.s32 	%r489, %r488, %r484;
	ld.shared.u32 	%r490, [%r55+25728];
	add.s32 	%r491, %r490, %r484;
	ld.shared.v4.u32 	{%r492, %r493, %r494, %r495}, [%r49+8336];
	add.s32 	%r496, %r488, %r492;
	add.s32 	%r497, %r490, %r492;
	min.s32 	%r498, %r480, %r489;
	min.s32 	%r499, %r481, %r491;
	min.s32 	%r500, %r482, %r496;
	min.s32 	%r501, %r483, %r497;
	ld.shared.u32 	%r502, [%r55+25856];
	add.s32 	%r503, %r502, %r485;
	ld.shared.u32 	%r504, [%r55+25984];
	add.s32 	%r505, %r504, %r485;
	add.s32 	%r506, %r502, %r493;
	add.s32 	%r507, %r504, %r493;
	min.s32 	%r508, %r498, %r503;
	min.s32 	%r509, %r499, %r505;
	min.s32 	%r510, %r500, %r506;
	min.s32 	%r511, %r501, %r507;
	ld.shared.u32 	%r512, [%r55+26112];
	add.s32 	%r513, %r512, %r486;
	ld.shared.u32 	%r514, [%r55+26240];
	add.s32 	%r515, %r514, %r486;
	add.s32 	%r516, %r512, %r494;
	add.s32 	%r517, %r514, %r494;
	min.s32 	%r518, %r508, %r513;
	min.s32 	%r519, %r509, %r515;
	min.s32 	%r520, %r510, %r516;
	min.s32 	%r521, %r511, %r517;
	ld.shared.u32 	%r522, [%r55+26368];
	add.s32 	%r523, %r522, %r487;
	ld.shared.u32 	%r524, [%r55+26496];
	add.s32 	%r525, %r524, %r487;
	add.s32 	%r526, %r522, %r495;
	add.s32 	%r527, %r524, %r495;
	min.s32 	%r528, %r518, %r523;
	min.s32 	%r529, %r519, %r525;
	min.s32 	%r530, %r520, %r526;
	min.s32 	%r531, %r521, %r527;
	ld.shared.v4.u32 	{%r532, %r533, %r534, %r535}, [%r49+160];
	ld.shared.u32 	%r536, [%r55+26624];
	add.s32 	%r537, %r536, %r532;
	ld.shared.u32 	%r538, [%r55+26752];
	add.s32 	%r539, %r538, %r532;
	ld.shared.v4.u32 	{%r540, %r541, %r542, %r543}, [%r49+8352];
	add.s32 	%r544, %r536, %r540;
	add.s32 	%r545, %r538, %r540;
	min.s32 	%r546, %r528, %r537;
	min.s32 	%r547, %r529, %r539;
	min.s32 	%r548, %r530, %r544;
	min.s32 	%r549, %r531, %r545;
	ld.shared.u32 	%r550, [%r55+26880];
	add.s32 	%r551, %r550, %r533;
	ld.shared.u32 	%r552, [%r55+27008];
	add.s32 	%r553, %r552, %r533;
	add.s32 	%r554, %r550, %r541;
	add.s32 	%r555, %r552, %r541;
	min.s32 	%r556, %r546, %r551;
	min.s32 	%r557, %r547, %r553;
	min.s32 	%r558, %r548, %r554;
	min.s32 	%r559, %r549, %r555;
	ld.shared.u32 	%r560, [%r55+27136];
	add.s32 	%r561, %r560, %r534;
	ld.shared.u32 	%r562, [%r55+27264];
	add.s32 	%r563, %r562, %r534;
	add.s32 	%r564, %r560, %r542;
	add.s32 	%r565, %r562, %r542;
	min.s32 	%r566, %r556, %r561;
	min.s32 	%r567, %r557, %r563;
	min.s32 	%r568, %r558, %r564;
	min.s32 	%r569, %r559, %r565;
	ld.shared.u32 	%r570, [%r55+27392];
	add.s32 	%r571, %r570, %r535;
	ld.shared.u32 	%r572, [%r55+27520];
	add.s32 	%r573, %r572, %r535;
	add.s32 	%r574, %r570, %r543;
	add.s32 	%r575, %r572, %r543;
	min.s32 	%r576, %r566, %r571;
	min.s32 	%r577, %r567, %r573;
	min.s32 	%r578, %r568, %r574;
	min.s32 	%r579, %r569, %r575;
	ld.shared.v4.u32 	{%r580, %r581, %r582, %r583}, [%r49+176];
	ld.shared.u32 	%r584, [%r55+27648];
	add.s32 	%r585, %r584, %r580;
	ld.shared.u32 	%r586, [%r55+27776];
	add.s32 	%r587, %r586, %r580;
	ld.shared.v4.u32 	{%r588, %r589, %r590, %r591}, [%r49+8368];
	add.s32 	%r592, %r584, %r588;
	add.s32 	%r593, %r586, %r588;
	min.s32 	%r594, %r576, %r585;
	min.s32 	%r595, %r577, %r587;
	min.s32 	%r596, %r578, %r592;
	min.s32 	%r597, %r579, %r593;
	ld.shared.u32 	%r598, [%r55+27904];
	add.s32 	%r599, %r598, %r581;
	ld.shared.u32 	%r600, [%r55+28032];
	add.s32 	%r601, %r600, %r581;
	add.s32 	%r602, %r598, %r589;
	add.s32 	%r603, %r600, %r589;
	min.s32 	%r604, %r594, %r599;
	min.s32 	%r605, %r595, %r601;
	min.s32 	%r606, %r596, %r602;
	min.s32 	%r607, %r597, %r603;
	ld.shared.u32 	%r608, [%r55+28160];
	add.s32 	%r609, %r608, %r582;
	ld.shared.u32 	%r610, [%r55+28288];
	add.s32 	%r611, %r610, %r582;
	add.s32 	%r612, %r608, %r590;
	add.s32 	%r613, %r610, %r590;
	min.s32 	%r614, %r604, %r609;
	min.s32 	%r615, %r605, %r611;
	min.s32 	%r616, %r606, %r612;
	min.s32 	%r617, %r607, %r613;
	ld.shared.u32 	%r618, [%r55+28416];
	add.s32 	%r619, %r618, %r583;
	ld.shared.u32 	%r620, [%r55+28544];
	add.s32 	%r621, %r620, %r583;
	add.s32 	%r622, %r618, %r591;
	add.s32 	%r623, %r620, %r591;
	min.s32 	%r624, %r614, %r619;
	min.s32 	%r625, %r615, %r621;
	min.s32 	%r626, %r616, %r622;
	min.s32 	%r627, %r617, %r623;
	ld.shared.v4.u32 	{%r628, %r629, %r630, %r631}, [%r49+192];
	ld.shared.u32 	%r632, [%r55+28672];
	add.s32 	%r633, %r632, %r628;
	ld.shared.u32 	%r634, [%r55+28800];
	add.s32 	%r635, %r634, %r628;
	ld.shared.v4.u32 	{%r636, %r637, %r638, %r639}, [%r49+8384];
	add.s32 	%r640, %r632, %r636;
	add.s32 	%r641, %r634, %r636;
	min.s32 	%r642, %r624, %r633;
	min.s32 	%r643, %r625, %r635;
	min.s32 	%r644, %r626, %r640;
	min.s32 	%r645, %r627, %r641;
	ld.shared.u32 	%r646, [%r55+28928];
	add.s32 	%r647, %r646, %r629;
	ld.shared.u32 	%r648, [%r55+29056];
	add.s32 	%r649, %r648, %r629;
	add.s32 	%r650, %r646, %r637;
	add.s32 	%r651, %r648, %r637;
	min.s32 	%r652, %r642, %r647;
	min.s32 	%r653, %r643, %r649;
	min.s32 	%r654, %r644, %r650;
	min.s32 	%r655, %r645, %r651;
	ld.shared.u32 	%r656, [%r55+29184];
	add.s32 	%r657, %r656, %r630;
	ld.shared.u32 	%r658, [%r55+29312];
	add.s32 	%r659, %r658, %r630;
	add.s32 	%r660, %r656, %r638;
	add.s32 	%r661, %r658, %r638;
	min.s32 	%r662, %r652, %r657;
	min.s32 	%r663, %r653, %r659;
	min.s32 	%r664, %r654, %r660;
	min.s32 	%r665, %r655, %r661;
	ld.shared.u32 	%r666, [%r55+29440];
	add.s32 	%r667, %r666, %r631;
	ld.shared.u32 	%r668, [%r55+29568];
	add.s32 	%r669, %r668, %r631;
	add.s32 	%r670, %r666, %r639;
	add.s32 	%r671, %r668, %r639;
	min.s32 	%r672, %r662, %r667;
	min.s32 	%r673, %r663, %r669;
	min.s32 	%r674, %r664, %r670;
	min.s32 	%r675, %r665, %r671;
	ld.shared.v4.u32 	{%r676, %r677, %r678, %r679}, [%r49+208];
	ld.shared.u32 	%r680, [%r55+29696];
	add.s32 	%r681, %r680, %r676;
	ld.shared.u32 	%r682, [%r55+29824];
	add.s32 	%r683, %r682, %r676;
	ld.shared.v4.u32 	{%r684, %r685, %r686, %r687}, [%r49+8400];
	add.s32 	%r688, %r680, %r684;
	add.s32 	%r689, %r682, %r684;
	min.s32 	%r690, %r672, %r681;
	min.s32 	%r691, %r673, %r683;
	min.s32 	%r692, %r674, %r688;
	min.s32 	%r693, %r675, %r689;
	ld.shared.u32 	%r694, [%r55+29952];
	add.s32 	%r695, %r694, %r677;
	ld.shared.u32 	%r696, [%r55+30080];
	add.s32 	%r697, %r696, %r677;
	add.s32 	%r698, %r694, %r685;
	add.s32 	%r699, %r696, %r685;
	min.s32 	%r700, %r690, %r695;
	min.s32 	%r701, %r691, %r697;
	min.s32 	%r702, %r692, %r698;
	min.s32 	%r703, %r693, %r699;
	ld.shared.u32 	%r704, [%r55+30208];
	add.s32 	%r705, %r704, %r678;
	ld.shared.u32 	%r706, [%r55+30336];
	add.s32 	%r707, %r706, %r678;
	add.s32 	%r708, %r704, %r686;
	add.s32 	%r709, %r706, %r686;
	min.s32 	%r710, %r700, %r705;
	min.s32 	%r711, %r701, %r707;
	min.s32 	%r712, %r702, %r708;
	min.s32 	%r713, %r703, %r709;
	ld.shared.u32 	%r714, [%r55+30464];
	add.s32 	%r715, %r714, %r679;
	ld.shared.u32 	%r716, [%r55+30592];
	add.s32 	%r717, %r716, %r679;
	add.s32 	%r718, %r714, %r687;
	add.s32 	%r719, %r716, %r687;
	min.s32 	%r720, %r710, %r715;
	min.s32 	%r721, %r711, %r717;
	min.s32 	%r722, %r712, %r718;
	min.s32 	%r723, %r713, %r719;
	ld.shared.v4.u32 	{%r724, %r725, %r726, %r727}, [%r49+224];
	ld.shared.u32 	%r728, [%r55+30720];
	add.s32 	%r729, %r728, %r724;
	ld.shared.u32 	%r730, [%r55+30848];
	add.s32 	%r731, %r730, %r724;
	ld.shared.v4.u32 	{%r732, %r733, %r734, %r735}, [%r49+8416];
	add.s32 	%r736, %r728, %r732;
	add.s32 	%r737, %r730, %r732;
	min.s32 	%r738, %r720, %r729;
	min.s32 	%r739, %r721, %r731;
	min.s32 	%r740, %r722, %r736;
	min.s32 	%r741, %r723, %r737;
	ld.shared.u32 	%r742, [%r55+30976];
	add.s32 	%r743, %r742, %r725;
	ld.shared.u32 	%r744, [%r55+31104];
	add.s32 	%r745, %r744, %r725;
	add.s32 	%r746, %r742, %r733;
	add.s32 	%r747, %r744, %r733;
	min.s32 	%r748, %r738, %r743;
	min.s32 	%r749, %r739, %r745;
	min.s32 	%r750, %r740, %r746;
	min.s32 	%r751, %r741, %r747;
	ld.shared.u32 	%r752, [%r55+31232];
	add.s32 	%r753, %r752, %r726;
	ld.shared.u32 	%r754, [%r55+31360];
	add.s32 	%r755, %r754, %r726;
	add.s32 	%r756, %r752, %r734;
	add.s32 	%r757, %r754, %r734;
	min.s32 	%r758, %r748, %r753;
	min.s32 	%r759, %r749, %r755;
	min.s32 	%r760, %r750, %r756;
	min.s32 	%r761, %r751, %r757;
	ld.shared.u32 	%r762, [%r55+31488];
	add.s32 	%r763, %r762, %r727;
	ld.shared.u32 	%r764, [%r55+31616];
	add.s32 	%r765, %r764, %r727;
	add.s32 	%r766, %r762, %r735;
	add.s32 	%r767, %r764, %r735;
	min.s32 	%r768, %r758, %r763;
	min.s32 	%r769, %r759, %r765;
	min.s32 	%r770, %r760, %r766;
	min.s32 	%r771, %r761, %r767;
	ld.shared.v4.u32 	{%r772, %r773, %r774, %r775}, [%r49+240];
	ld.shared.u32 	%r776, [%r55+31744];
	add.s32 	%r777, %r776, %r772;
	ld.shared.u32 	%r778, [%r55+31872];
	add.s32 	%r779, %r778, %r772;
	ld.shared.v4.u32 	{%r780, %r781, %r782, %r783}, [%r49+8432];
	add.s32 	%r784, %r776, %r780;
	add.s32 	%r785, %r778, %r780;
	min.s32 	%r786, %r768, %r777;
	min.s32 	%r787, %r769, %r779;
	min.s32 	%r788, %r770, %r784;
	min.s32 	%r789, %r771, %r785;
	ld.shared.u32 	%r790, [%r55+32000];
	add.s32 	%r791, %r790, %r773;
	ld.shared.u32 	%r792, [%r55+32128];
	add.s32 	%r793, %r792, %r773;
	add.s32 	%r794, %r790, %r781;
	add.s32 	%r795, %r792, %r781;
	min.s32 	%r796, %r786, %r791;
	min.s32 	%r797, %r787, %r793;
	min.s32 	%r798, %r788, %r794;
	min.s32 	%r799, %r789, %r795;
	ld.shared.u32 	%r800, [%r55+32256];
	add.s32 	%r801, %r800, %r774;
	ld.shared.u32 	%r802, [%r55+32384];
	add.s32 	%r803, %r802, %r774;
	add.s32 	%r804, %r800, %r782;
	add.s32 	%r805, %r802, %r782;
	min.s32 	%r806, %r796, %r801;
	min.s32 	%r807, %r797, %r803;
	min.s32 	%r808, %r798, %r804;
	min.s32 	%r809, %r799, %r805;
	ld.shared.u32 	%r810, [%r55+32512];
	add.s32 	%r811, %r810, %r775;
	ld.shared.u32 	%r812, [%r55+32640];
	add.s32 	%r813, %r812, %r775;
	add.s32 	%r814, %r810, %r783;
	add.s32 	%r815, %r812, %r783;
	min.s32 	%r816, %r806, %r811;
	min.s32 	%r817, %r807, %r813;
	min.s32 	%r818, %r808, %r814;
	min.s32 	%r819, %r809, %r815;
	st.global.u32 	[%rd4], %r816;
	st.global.u32 	[%rd4+128], %r817;
	st.global.u32 	[%rd6], %r818;
	st.global.u32 	[%rd6+128], %r819;
	ret;

}


// ===== COMPILED SASS (sm_100) =====

	.target	sm_100

	.elftype	@"ET_EXEC"


//--------------------- .note.nv.tkinfo           --------------------------
	.section	.note.nv.tkinfo,"",@"SHT_NOTE"
	.sectionflags	@"SHF_NOTE_NV_TKINFO"
	.tkinfo
        /*0018*/ 	.word	0x00000002
        /*0030*/ 	.string	""
        /*0030*/ 	.string	"ptxas"
        /*0030*/ 	.string	"Cuda compilation tools, release 13.0, V13.0.88"
        /*0030*/ 	.string	"Build cuda_13.0.r13.0/compiler.36424714_0"
        /*0030*/ 	.string	"-arch sm_100 -m 64 "



//--------------------- .note.nv.cuinfo           --------------------------
	.section	.note.nv.cuinfo,"",@"SHT_NOTE"
	.sectionflags	@"SHF_NOTE_NV_CUINFO"
        /*0018*/ 	.short	0x0002
        /*001a*/ 	.short	0x0064
        /*001c*/ 	.short	0x0082
	.zero		2


//--------------------- .nv.info                  --------------------------
	.section	.nv.info,"",@"SHT_CUDA_INFO"
	.align	4


	//----- nvinfo : EIATTR_REGCOUNT
	.align		4
        /*0000*/ 	.byte	0x04, 0x2f
        /*0002*/ 	.short	(.L_1 - .L_0)
	.align		4
.L_0:
        /*0004*/ 	.word	index@(_Z6phase1ILi64ELi4EEvPiiii)
        /*0008*/ 	.word	0x00000018


	//----- nvinfo : EIATTR_FRAME_SIZE
	.align		4
.L_1:
        /*000c*/ 	.byte	0x04, 0x11
        /*000e*/ 	.short	(.L_3 - .L_2)
	.align		4
.L_2:
        /*0010*/ 	.word	index@(_Z6phase1ILi64ELi4EEvPiiii)
        /*0014*/ 	.word	0x00000000


	//----- nvinfo : EIATTR_REGCOUNT
	.align		4
.L_3:
        /*0018*/ 	.byte	0x04, 0x2f
        /*001a*/ 	.short	(.L_5 - .L_4)
	.align		4
.L_4:
        /*001c*/ 	.word	index@(_Z8phase2_1ILi64ELi4EEvPiiii)
        /*0020*/ 	.word	0x0000001a


	//----- nvinfo : EIATTR_FRAME_SIZE
	.align		4
.L_5:
        /*0024*/ 	.byte	0x04, 0x11
        /*0026*/ 	.short	(.L_7 - .L_6)
	.align		4
.L_6:
        /*0028*/ 	.word	index@(_Z8phase2_1ILi64ELi4EEvPiiii)
        /*002c*/ 	.word	0x00000000


	//----- nvinfo : EIATTR_REGCOUNT
	.align		4
.L_7:
        /*0030*/ 	.byte	0x04, 0x2f
        /*0032*/ 	.short	(.L_9 - .L_8)
	.align		4
.L_8:
        /*0034*/ 	.word	index@(_Z8phase2_2ILi64ELi4EEvPiiii)
        /*0038*/ 	.word	0x0000001a


	//----- nvinfo : EIATTR_FRAME_SIZE
	.align		4
.L_9:
        /*003c*/ 	.byte	0x04, 0x11
        /*003e*/ 	.short	(.L_11 - .L_10)
	.align		4
.L_10:
        /*0040*/ 	.word	index@(_Z8phase2_2ILi64ELi4EEvPiiii)
        /*0044*/ 	.word	0x00000000


	//----- nvinfo : EIATTR_REGCOUNT
	.align		4
.L_11:
        /*0048*/ 	.byte	0x04, 0x2f
        /*004a*/ 	.short	(.L_13 - .L_12)
	.align		4
.L_12:
        /*004c*/ 	.word	index@(_Z6phase3ILi64ELi4EEvPiiii)
        /*0050*/ 	.word	0x00000020


	//----- nvinfo : EIATTR_FRAME_SIZE
	.align		4
.L_13:
        /*0054*/ 	.byte	0x04, 0x11
        /*0056*/ 	.short	(.L_15 - .L_14)
	.align		4
.L_14:
        /*0058*/ 	.word	index@(_Z6phase3ILi64ELi4EEvPiiii)
        /*005c*/ 	.word	0x00000000


	//----- nvinfo : EIATTR_MIN_STACK_SIZE
	.align		4
.L_15:
        /*0060*/ 	.byte	0x04, 0x12
        /*0062*/ 	.short	(.L_17 - .L_16)
	.align		4
.L_16:
        /*0064*/ 	.word	index@(_Z6phase3ILi64ELi4EEvPiiii)
        /*0068*/ 	.word	0x00000000


	//----- nvinfo : EIATTR_MIN_STACK_SIZE
	.align		4
.L_17:
        /*006c*/ 	.byte	0x04, 0x12
        /*006e*/ 	.short	(.L_19 - .L_18)
	.align		4
.L_18:
        /*0070*/ 	.word	index@(_Z8phase2_2ILi64ELi4EEvPiiii)
        /*0074*/ 	.word	0x00000000


	//----- nvinfo : EIATTR_MIN_STACK_SIZE
	.align		4
.L_19:
        /*0078*/ 	.byte	0x04, 0x12
        /*007a*/ 	.short	(.L_21 - .L_20)
	.align		4
.L_20:
        /*007c*/ 	.word	index@(_Z8phase2_1ILi64ELi4EEvPiiii)
        /*0080*/ 	.word	0x00000000


	//----- nvinfo : EIATTR_MIN_STACK_SIZE
	.align		4
.L_21:
        /*0084*/ 	.byte	0x04, 0x12
        /*0086*/ 	.short	(.L_23 - .L_22)
	.align		4
.L_22:
        /*0088*/ 	.word	index@(_Z6phase1ILi64ELi4EEvPiiii)
        /*008c*/ 	.word	0x00000000
.L_23:


//--------------------- .nv.compat                --------------------------
	.section	.nv.compat,"",@"SHT_CUDA_COMPAT_INFO"
	.align	4
        /*0000*/ 	.byte	0x02, 0x09, 0x00, 0x00, 0x02, 0x02, 0x01, 0x00, 0x02, 0x05, 0x05, 0x00, 0x03, 0x07, 0x01, 0x01
        /*0010*/ 	.byte	0x02, 0x03, 0x00, 0x00, 0x02, 0x06, 0x01, 0x00, 0x04, 0x0b, 0x08, 0x00, 0x09, 0x00, 0x00, 0x00
        /*0020*/ 	.byte	0x00, 0x00, 0x00, 0x00


//--------------------- .nv.info._Z6phase3ILi64ELi4EEvPiiii --------------------------
	.section	.nv.info._Z6phase3ILi64ELi4EEvPiiii,"",@"SHT_CUDA_INFO"
	.sectionflags	@""
	.align	4


	//----- nvinfo : EIATTR_CUDA_API_VERSION
	.align		4
        /*0000*/ 	.byte	0x04, 0x37
        /*0002*/ 	.short	(.L_25 - .L_24)
.L_24:
        /*0004*/ 	.word	0x00000082


	//----- nvinfo : EIATTR_KPARAM_INFO
	.align		4
.L_25:
        /*0008*/ 	.byte	0x04, 0x17
        /*000a*/ 	.short	(.L_27 - .L_26)
.L_26:
        /*000c*/ 	.word	0x00000000
        /*0010*/ 	.short	0x0003
        /*0012*/ 	.short	0x0010
        /*0014*/ 	.byte	0x00, 0xf0, 0x11, 0x00


	//----- nvinfo : EIATTR_KPARAM_INFO
	.align		4
.L_27:
        /*0018*/ 	.byte	0x04, 0x17
        /*001a*/ 	.short	(.L_29 - .L_28)
.L_28:
        /*001c*/ 	.word	0x00000000
        /*0020*/ 	.short	0x0002
        /*0022*/ 	.short	0x000c
        /*0024*/ 	.byte	0x00, 0xf0, 0x11, 0x00


	//----- nvinfo : EIATTR_KPARAM_INFO
	.align		4
.L_29:
        /*0028*/ 	.byte	0x04, 0x17
        /*002a*/ 	.short	(.L_31 - .L_30)
.L_30:
        /*002c*/ 	.word	0x00000000
        /*0030*/ 	.short	0x0001
        /*0032*/ 	.short	0x0008
        /*0034*/ 	.byte	0x00, 0xf0, 0x11, 0x00


	//----- nvinfo : EIATTR_KPARAM_INFO
	.align		4
.L_31:
        /*0038*/ 	.byte	0x04, 0x17
        /*003a*/ 	.short	(.L_33 - .L_32)
.L_32:
        /*003c*/ 	.word	0x00000000
        /*0040*/ 	.short	0x0000
        /*0042*/ 	.short	0x0000
        /*0044*/ 	.byte	0x00, 0xf5, 0x21, 0x00


	//----- nvinfo : EIATTR_SPARSE_MMA_MASK
	.align		4
.L_33:
        /*0048*/ 	.byte	0x03, 0x50
        /*004a*/ 	.short	0x0000


	//----- nvinfo : EIATTR_MAXREG_COUNT
	.align		4
        /*004c*/ 	.byte	0x03, 0x1b
        /*004e*/ 	.short	0x00ff


	//----- nvinfo : EIATTR_NUM_BARRIERS
	.align		4
        /*0050*/ 	.byte	0x02, 0x4c
        /*0052*/ 	.byte	0x01
	.zero		1


	//----- nvinfo : EIATTR_MERCURY_ISA_VERSION
	.align		4
        /*0054*/ 	.byte	0x03, 0x5f
        /*0056*/ 	.short	0x0101


	//----- nvinfo : EIATTR_VRC_CTA_INIT_COUNT
	.align		4
        /*0058*/ 	.byte	0x02, 0x4a
	.zero		1
	.zero		1


	//----- nvinfo : EIATTR_EXIT_INSTR_OFFSETS
	.align		4
        /*005c*/ 	.byte	0x04, 0x1c
        /*005e*/ 	.short	(.L_35 - .L_34)


	//   ....[0]....
.L_34:
        /*0060*/ 	.word	0x00001eb0


	//----- nvinfo : EIATTR_CBANK_PARAM_SIZE
	.align		4
.L_35:
        /*0064*/ 	.byte	0x03, 0x19
        /*0066*/ 	.short	0x0014


	//----- nvinfo : EIATTR_PARAM_CBANK
	.align		4
        /*0068*/ 	.byte	0x04, 0x0a
        /*006a*/ 	.short	(.L_37 - .L_36)
	.align		4
.L_36:
        /*006c*/ 	.word	index@(.nv.constant0._Z6phase3ILi64ELi4EEvPiiii)
        /*0070*/ 	.short	0x0380
        /*0072*/ 	.short	0x0014


	//----- nvinfo : EIATTR_SW_WAR
	.align		4
.L_37:
        /*0074*/ 	.byte	0x04, 0x36
        /*0076*/ 	.short	(.L_39 - .L_38)
.L_38:
        /*0078*/ 	.word	0x00000008
.L_39:


//--------------------- .nv.info._Z8phase2_2ILi64ELi4EEvPiiii --------------------------
	.section	.nv.info._Z8phase2_2ILi64ELi4EEvPiiii,"",@"SHT_CUDA_INFO"
	.sectionflags	@""
	.align	4


	//----- nvinfo : EIATTR_CUDA_API_VERSION
	.align		4
        /*0000*/ 	.byte	0x04, 0x37
        /*0002*/ 	.short	(.L_41 - .L_40)
.L_40:
        /*0004*/ 	.word	0x00000082


	//----- nvinfo : EIATTR_KPARAM_INFO
	.align		4
.L_41:
        /*0008*/ 	.byte	0x04, 0x17
        /*000a*/ 	.short	(.L_43 - .L_42)
.L_42:
        /*000c*/ 	.word	0x00000000
        /*0010*/ 	.short	0x0003
        /*0012*/ 	.short	0x0010
        /*0014*/ 	.byte	0x00, 0xf0, 0x11, 0x00


	//----- nvinfo : EIATTR_KPARAM_INFO
	.align		4
.L_43:
        /*0018*/ 	.byte	0x04, 0x17
        /*001a*/ 	.short	(.L_45 - .L_44)
.L_44:
        /*001c*/ 	.word	0x00000000
        /*0020*/ 	.short	0x0002
        /*0022*/ 	.short	0x000c
        /*0024*/ 	.byte	0x00, 0xf0, 0x11, 0x00


	//----- nvinfo : EIATTR_KPARAM_INFO
	.align		4
.L_45:
        /*0028*/ 	.byte	0x04, 0x17
        /*002a*/ 	.short	(.L_47 - .L_46)
.L_46:
        /*002c*/ 	.word	0x00000000
        /*0030*/ 	.short	0x0001
        /*0032*/ 	.short	0x0008
        /*0034*/ 	.byte	0x00, 0xf0, 0x11, 0x00


	//----- nvinfo : EIATTR_KPARAM_INFO
	.align		4
.L_47:
        /*0038*/ 	.byte	0x04, 0x17
        /*003a*/ 	.short	(.L_49 - .L_48)
.L_48:
        /*003c*/ 	.word	0x00000000
        /*0040*/ 	.short	0x0000
        /*0042*/ 	.short	0x0000
        /*0044*/ 	.byte	0x00, 0xf5, 0x21, 0x00


	//----- nvinfo : EIATTR_SPARSE_MMA_MASK
	.align		4
.L_49:
        /*0048*/ 	.byte	0x03, 0x50
        /*004a*/ 	.short	0x0000


	//----- nvinfo : EIATTR_MAXREG_COUNT
	.align		4
        /*004c*/ 	.byte	0x03, 0x1b
        /*004e*/ 	.short	0x00ff


	//----- nvinfo : EIATTR_NUM_BARRIERS
	.align		4
        /*0050*/ 	.byte	0x02, 0x4c
        /*0052*/ 	.byte	0x01
	.zero		1


	//----- nvinfo : EIATTR_MERCURY_ISA_VERSION
	.align		4
        /*0054*/ 	.byte	0x03, 0x5f
        /*0056*/ 	.short	0x0101


	//----- nvinfo : EIATTR_VRC_CTA_INIT_COUNT
	.align		4
        /*0058*/ 	.byte	0x02, 0x4a
	.zero		1
	.zero		1


	//----- nvinfo : EIATTR_EXIT_INSTR_OFFSETS
	.align		4
        /*005c*/ 	.byte	0x04, 0x1c
        /*005e*/ 	.short	(.L_51 - .L_50)


	//   ....[0]....
.L_50:
        /*0060*/ 	.word	0x00005780


	//----- nvinfo : EIATTR_CBANK_PARAM_SIZE
	.align		4
.L_51:
        /*0064*/ 	.byte	0x03, 0x19
        /*0066*/ 	.short	0x0014


	//----- nvinfo : EIATTR_PARAM_CBANK
	.align		4
        /*0068*/ 	.byte	0x04, 0x0a
        /*006a*/ 	.short	(.L_53 - .L_52)
	.align		4
.L_52:
        /*006c*/ 	.word	index@(.nv.constant0._Z8phase2_2ILi64ELi4EEvPiiii)
        /*0070*/ 	.short	0x0380
        /*0072*/ 	.short	0x0014


	//----- nvinfo : EIATTR_SW_WAR
	.align		4
.L_53:
        /*0074*/ 	.byte	0x04, 0x36
        /*0076*/ 	.short	(.L_55 - .L_54)
.L_54:
        /*0078*/ 	.word	0x00000008
.L_55:


//--------------------- .nv.info._Z8phase2_1ILi64ELi4EEvPiiii --------------------------
	.section	.nv.info._Z8phase2_1ILi64ELi4EEvPiiii,"",@"SHT_CUDA_INFO"
	.sectionflags	@""
	.align	4


	//----- nvinfo : EIATTR_CUDA_API_VERSION
	.align		4
        /*0000*/ 	.byte	0x04, 0x37
        /*0002*/ 	.short	(.L_57 - .L_56)
.L_56:
        /*0004*/ 	.word	0x00000082


	//----- nvinfo : EIATTR_KPARAM_INFO
	.align		4
.L_57:
        /*0008*/ 	.byte	0x04, 0x17
        /*000a*/ 	.short	(.L_59 - .L_58)
.L_58:
        /*000c*/ 	.word	0x00000000
        /*0010*/ 	.short	0x0003
        /*0012*/ 	.short	0x0010
        /*0014*/ 	.byte	0x00, 0xf0, 0x11, 0x00


	//----- nvinfo : EIATTR_KPARAM_INFO
	.align		4
.L_59:
        /*0018*/ 	.byte	0x04, 0x17
        /*001a*/ 	.short	(.L_61 - .L_60)
.L_60:
        /*001c*/ 	.word	0x00000000
        /*0020*/ 	.short	0x0002
        /*0022*/ 	.short	0x000c
        /*0024*/ 	.byte	0x00, 0xf0, 0x11, 0x00


	//----- nvinfo : EIATTR_KPARAM_INFO
	.align		4
.L_61:
        /*0028*/ 	.byte	0x04, 0x17
        /*002a*/ 	.short	(.L_63 - .L_62)
.L_62:
        /*002c*/ 	.word	0x00000000
        /*0030*/ 	.short	0x0001
        /*0032*/ 	.short	0x0008
        /*0034*/ 	.byte	0x00, 0xf0, 0x11, 0x00


	//----- nvinfo : EIATTR_KPARAM_INFO
	.align		4
.L_63:
        /*0038*/ 	.byte	0x04, 0x17
        /*003a*/ 	.short	(.L_65 - .L_64)
.L_64:
        /*003c*/ 	.word	0x00000000
        /*0040*/ 	.short	0x0000
        /*0042*/ 	.short	0x0000
        /*0044*/ 	.byte	0x00, 0xf5, 0x21, 0x00


	//----- nvinfo : EIATTR_SPARSE_MMA_MASK
	.align		4
.L_65:
        /*0048*/ 	.byte	0x03, 0x50
        /*004a*/ 	.short	0x0000


	//----- nvinfo : EIATTR_MAXREG_COUNT
	.align		4
        /*004c*/ 	.byte	0x03, 0x1b
        /*004e*/ 	.short	0x00ff


	//----- nvinfo : EIATTR_NUM_BARRIERS
	.align		4
        /*0050*/ 	.byte	0x02, 0x4c
        /*0052*/ 	.byte	0x01
	.zero		1


	//----- nvinfo : EIATTR_MERCURY_ISA_VERSION
	.align		4
        /*0054*/ 	.byte	0x03, 0x5f
        /*0056*/ 	.short	0x0101


	//----- nvinfo : EIATTR_VRC_CTA_INIT_COUNT
	.align		4
        /*0058*/ 	.byte	0x02, 0x4a
	.zero		1
	.zero		1


	//----- nvinfo : EIATTR_EXIT_INSTR_OFFSETS
	.align		4
        /*005c*/ 	.byte	0x04, 0x1c
        /*005e*/ 	.short	(.L_67 - .L_66)


	//   ....[0]....
.L_66:
        /*0060*/ 	.word	0x00005760


	//----- nvinfo : EIATTR_CBANK_PARAM_SIZE
	.align		4
.L_67:
        /*0064*/ 	.byte	0x03, 0x19
        /*0066*/ 	.short	0x0014


	//----- nvinfo : EIATTR_PARAM_CBANK
	.align		4
        /*0068*/ 	.byte	0x04, 0x0a
        /*006a*/ 	.short	(.L_69 - .L_68)
	.align		4
.L_68:
        /*006c*/ 	.word	index@(.nv.constant0._Z8phase2_1ILi64ELi4EEvPiiii)
        /*0070*/ 	.short	0x0380
        /*0072*/ 	.short	0x0014


	//----- nvinfo : EIATTR_SW_WAR
	.align		4
.L_69:
        /*0074*/ 	.byte	0x04, 0x36
        /*0076*/ 	.short	(.L_71 - .L_70)
.L_70:
        /*0078*/ 	.word	0x00000008
.L_71:


//--------------------- .nv.info._Z6phase1ILi64ELi4EEvPiiii --------------------------
	.section	.nv.info._Z6phase1ILi64ELi4EEvPiiii,"",@"SHT_CUDA_INFO"
	.sectionflags	@""
	.align	4


	//----- nvinfo : EIATTR_CUDA_API_VERSION
	.align		4
        /*0000*/ 	.byte	0x04, 0x37
        /*0002*/ 	.short	(.L_73 - .L_72)
.L_72:
        /*0004*/ 	.word	0x00000082


	//----- nvinfo : EIATTR_KPARAM_INFO
	.align		4
.L_73:
        /*0008*/ 	.byte	0x04, 0x17
        /*000a*/ 	.short	(.L_75 - .L_74)
.L_74:
        /*000c*/ 	.word	0x00000000
        /*0010*/ 	.short	0x0003
        /*0012*/ 	.short	0x0010
        /*0014*/ 	.byte	0x00, 0xf0, 0x11, 0x00


	//----- nvinfo : EIATTR_KPARAM_INFO
	.align		4
.L_75:
        /*0018*/ 	.byte	0x04, 0x17
        /*001a*/ 	.short	(.L_77 - .L_76)
.L_76:
        /*001c*/ 	.word	0x00000000
        /*0020*/ 	.short	0x0002
        /*0022*/ 	.short	0x000c
        /*0024*/ 	.byte	0x00, 0xf0, 0x11, 0x00


	//----- nvinfo : EIATTR_KPARAM_INFO
	.align		4
.L_77:
        /*0028*/ 	.byte	0x04, 0x17
        /*002a*/ 	.short	(.L_79 - .L_78)
.L_78:
        /*002c*/ 	.word	0x00000000
        /*0030*/ 	.short	0x0001
        /*0032*/ 	.short	0x0008
        /*0034*/ 	.byte	0x00, 0xf0, 0x11, 0x00


	//----- nvinfo : EIATTR_KPARAM_INFO
	.align		4
.L_79:
        /*0038*/ 	.byte	0x04, 0x17
        /*003a*/ 	.short	(.L_81 - .L_80)
.L_80:
        /*003c*/ 	.word	0x00000000
        /*0040*/ 	.short	0x0000
        /*0042*/ 	.short	0x0000
        /*0044*/ 	.byte	0x00, 0xf5, 0x21, 0x00


	//----- nvinfo : EIATTR_SPARSE_MMA_MASK
	.align		4
.L_81:
        /*0048*/ 	.byte	0x03, 0x50
        /*004a*/ 	.short	0x0000


	//----- nvinfo : EIATTR_MAXREG_COUNT
	.align		4
        /*004c*/ 	.byte	0x03, 0x1b
        /*004e*/ 	.short	0x00ff


	//----- nvinfo : EIATTR_NUM_BARRIERS
	.align		4
        /*0050*/ 	.byte	0x02, 0x4c
        /*0052*/ 	.byte	0x01
	.zero		1


	//----- nvinfo : EIATTR_MERCURY_ISA_VERSION
	.align		4
        /*0054*/ 	.byte	0x03, 0x5f
        /*0056*/ 	.short	0x0101


	//----- nvinfo : EIATTR_VRC_CTA_INIT_COUNT
	.align		4
        /*0058*/ 	.byte	0x02, 0x4a
	.zero		1
	.zero		1


	//----- nvinfo : EIATTR_EXIT_INSTR_OFFSETS
	.align		4
        /*005c*/ 	.byte	0x04, 0x1c
        /*005e*/ 	.short	(.L_83 - .L_82)


	//   ....[0]....
.L_82:
        /*0060*/ 	.word	0x00000800


	//----- nvinfo : EIATTR_CBANK_PARAM_SIZE
	.align		4
.L_83:
        /*0064*/ 	.byte	0x03, 0x19
        /*0066*/ 	.short	0x0014


	//----- nvinfo : EIATTR_PARAM_CBANK
	.align		4
        /*0068*/ 	.byte	0x04, 0x0a
        /*006a*/ 	.short	(.L_85 - .L_84)
	.align		4
.L_84:
        /*006c*/ 	.word	index@(.nv.constant0._Z6phase1ILi64ELi4EEvPiiii)
        /*0070*/ 	.short	0x0380
        /*0072*/ 	.short	0x0014


	//----- nvinfo : EIATTR_SW_WAR
	.align		4
.L_85:
        /*0074*/ 	.byte	0x04, 0x36
        /*0076*/ 	.short	(.L_87 - .L_86)
.L_86:
        /*0078*/ 	.word	0x00000008
.L_87:


//--------------------- .nv.callgraph             --------------------------
	.section	.nv.callgraph,"",@"SHT_CUDA_CALLGRAPH"
	.align	4
	.sectionentsize	8
	.align		4
        /*0000*/ 	.word	0x00000000
	.align		4
        /*0004*/ 	.word	0xffffffff
	.align		4
        /*0008*/ 	.word	0x00000000
	.align		4
        /*000c*/ 	.word	0xfffffffe
	.align		4
        /*0010*/ 	.word	0x00000000
	.align		4
        /*0014*/ 	.word	0xfffffffd
	.align		4
        /*0018*/ 	.word	0x00000000
	.align		4
        /*001c*/ 	.word	0xfffffffc


//--------------------- .text._Z6phase3ILi64ELi4EEvPiiii --------------------------
	.section	.text._Z6phase3ILi64ELi4EEvPiiii,"ax",@progbits
	.align	128
        .global         _Z6phase3ILi64ELi4EEvPiiii
        .type           _Z6phase3ILi64ELi4EEvPiiii,@function
        .size           _Z6phase3ILi64ELi4EEvPiiii,(.L_x_5 - _Z6phase3ILi64ELi4EEvPiiii)
        .other          _Z6phase3ILi64ELi4EEvPiiii,@"STO_CUDA_ENTRY STV_DEFAULT"
_Z6phase3ILi64ELi4EEvPiiii:
.text._Z6phase3ILi64ELi4EEvPiiii:
[----:B------:R-:W-:Y:S08]  /*0000*/  LDC R1, c[0x0][0x37c] ;  /* 0x0000df00ff017b82 */ /* 0x000ff00000000800 */
[----:B------:R-:W0:Y:S01]  /*0010*/  LDC R7, c[0x0][0x388] ;  /* 0x0000e200ff077b82 */ /* 0x000e220000000800 */
[----:B------:R-:W1:Y:S01]  /*0020*/  S2R R0, SR_TID.Y ;  /* 0x0000000000007919 */ /* 0x000e620000002200 */
[----:B------:R-:W2:Y:S06]  /*0030*/  S2R R13, SR_TID.X ;  /* 0x00000000000d7919 */ /* 0x000eac0000002100 */
[----:B------:R-:W0:Y:S08]  /*0040*/  S2UR UR4, SR_CTAID.Y ;  /* 0x00000000000479c3 */ /* 0x000e300000002600 */
[----:B------:R-:W3:Y:S08]  /*0050*/  S2UR UR5, SR_CTAID.X ;  /* 0x00000000000579c3 */ /* 0x000ef00000002500 */
[----:B------:R-:W4:Y:S01]  /*0060*/  LDC R15, c[0x0][0x390] ;  /* 0x0000e400ff0f7b82 */ /* 0x000f220000000800 */
[----:B0-----:R-:W-:Y:S01]  /*0070*/  ISETP.LE.U32.AND P0, PT, R7, UR4, PT ;  /* 0x0000000407007c0c */ /* 0x001fe2000bf03070 */
[----:B------:R-:W-:-:S06]  /*0080*/  UIADD3 UR6, UPT, UPT, UR4, 0x1, URZ ;  /* 0x0000000104067890 */ /* 0x000fcc000fffe0ff */
[----:B------:R-:W0:Y:S01]  /*0090*/  LDC.64 R20, c[0x0][0x380] ;  /* 0x0000e000ff147b82 */ /* 0x000e220000000a00 */
[C---:B-1----:R-:W-:Y:S02]  /*00a0*/  IMAD R2, R7.reuse, 0x40, R0 ;  /* 0x0000004007027824 */ /* 0x042fe400078e0200 */
[----:B------:R-:W-:Y:S01]  /*00b0*/  IMAD.U32 R3, RZ, RZ, UR6 ;  /* 0x00000006ff037e24 */ /* 0x000fe2000f8e00ff */
[C---:B---3--:R-:W-:Y:S01]  /*00c0*/  ISETP.LE.U32.AND P1, PT, R7.reuse, UR5, PT ;  /* 0x0000000507007c0c */ /* 0x048fe2000bf23070 */
[----:B------:R-:W-:Y:S01]  /*00d0*/  UIADD3 UR7, UPT, UPT, UR5, 0x1, URZ ;  /* 0x0000000105077890 */ /* 0x000fe2000fffe0ff */
[----:B--2---:R-:W-:Y:S02]  /*00e0*/  IMAD R7, R7, 0x40, R13 ;  /* 0x0000004007077824 */ /* 0x004fe400078e020d */
[----:B------:R-:W-:-:S03]  /*00f0*/  @!P0 IMAD R3, RZ, RZ, UR4 ;  /* 0x00000004ff038e24 */ /* 0x000fc6000f8e02ff */
[----:B------:R-:W-:Y:S02]  /*0100*/  IMAD.U32 R16, RZ, RZ, UR7 ;  /* 0x00000007ff107e24 */ /* 0x000fe4000f8e00ff */
[----:B------:R-:W-:-:S03]  /*0110*/  IMAD R12, R3, 0x40, R0 ;  /* 0x00000040030c7824 */ /* 0x000fc600078e0200 */
[----:B------:R-:W1:Y:S01]  /*0120*/  LDCU.64 UR6, c[0x0][0x358] ;  /* 0x00006b00ff0677ac */ /* 0x000e620008000a00 */
[----:B------:R-:W-:Y:S02]  /*0130*/  @!P1 IMAD R16, RZ, RZ, UR5 ;  /* 0x00000005ff109e24 */ /* 0x000fe4000f8e02ff */
[-C--:B----4-:R-:W-:Y:S02]  /*0140*/  IMAD R4, R12, R15.reuse, RZ ;  /* 0x0000000f0c047224 */ /* 0x090fe400078e02ff */
[----:B------:R-:W-:Y:S02]  /*0150*/  IMAD R16, R16, 0x40, R13 ;  /* 0x0000004010107824 */ /* 0x000fe400078e020d */
[----:B------:R-:W-:Y:S02]  /*0160*/  IMAD R14, R15, 0x20, R4 ;  /* 0x000000200f0e7824 */ /* 0x000fe400078e0204 */
[----:B------:R-:W-:Y:S02]  /*0170*/  IMAD R6, R2, R15, R16 ;  /* 0x0000000f02067224 */ /* 0x000fe400078e0210 */
[----:B------:R-:W-:-:S02]  /*0180*/  IMAD.IADD R23, R4, 0x1, R7 ;  /* 0x0000000104177824 */ /* 0x000fc400078e0207 */
[----:B------:R-:W-:Y:S02]  /*0190*/  VIADD R5, R6, 0x20 ;  /* 0x0000002006057836 */ /* 0x000fe40000000000 */
[----:B------:R-:W-:Y:S02]  /*01a0*/  IMAD.IADD R7, R14, 0x1, R7 ;  /* 0x000000010e077824 */ /* 0x000fe400078e0207 */
[----:B------:R-:W-:Y:S02]  /*01b0*/  IMAD R25, R15, 0x20, R6 ;  /* 0x000000200f197824 */ /* 0x000fe400078e0206 */
[----:B0-----:R-:W-:-:S04]  /*01c0*/  IMAD.WIDE.U32 R2, R6, 0x4, R20 ;  /* 0x0000000406027825 */ /* 0x001fc800078e0014 */
[--C-:B------:R-:W-:Y:S01]  /*01d0*/  IMAD.WIDE.U32 R4, R5, 0x4, R20.reuse ;  /* 0x0000000405047825 */ /* 0x100fe200078e0014 */
[----:B-1----:R0:W2:Y:S03]  /*01e0*/  LDG.E R11, desc[UR6][R2.64] ;  /* 0x00000006020b7981 */ /* 0x0020a6000c1e1900 */
[C---:B------:R-:W-:Y:S01]  /*01f0*/  VIADD R17, R7.reuse, 0x20 ;  /* 0x0000002007117836 */ /* 0x040fe20000000000 */
[----:B------:R1:W3:Y:S01]  /*0200*/  LDG.E R8, desc[UR6][R4.64] ;  /* 0x0000000604087981 */ /* 0x0002e2000c1e1900 */
[----:B------:R-:W-:-:S04]  /*0210*/  IMAD.WIDE.U32 R18, R7, 0x4, R20 ;  /* 0x0000000407127825 */ /* 0x000fc800078e0014 */
[----:B------:R-:W-:Y:S01]  /*0220*/  VIADD R7, R25, 0x20 ;  /* 0x0000002019077836 */ /* 0x000fe20000000000 */
[----:B------:R-:W4:Y:S01]  /*0230*/  LDG.E R24, desc[UR6][R18.64] ;  /* 0x0000000612187981 */ /* 0x000f22000c1e1900 */
[----:B------:R-:W-:Y:S02]  /*0240*/  VIADD R27, R23, 0x20 ;  /* 0x00000020171b7836 */ /* 0x000fe40000000000 */
[----:B0-----:R-:W-:-:S04]  /*0250*/  IMAD.WIDE.U32 R2, R17, 0x4, R20 ;  /* 0x0000000411027825 */ /* 0x001fc800078e0014 */
[--C-:B-1----:R-:W-:Y:S02]  /*0260*/  IMAD.WIDE.U32 R4, R25, 0x4, R20.reuse ;  /* 0x0000000419047825 */ /* 0x102fe400078e0014 */
[----:B------:R-:W5:Y:S02]  /*0270*/  LDG.E R3, desc[UR6][R2.64] ;  /* 0x0000000602037981 */ /* 0x000f64000c1e1900 */
[--C-:B------:R-:W-:Y:S02]  /*0280*/  IMAD.WIDE.U32 R6, R7, 0x4, R20.reuse ;  /* 0x0000000407067825 */ /* 0x100fe400078e0014 */
[----:B------:R-:W5:Y:S02]  /*0290*/  LDG.E R4, desc[UR6][R4.64] ;  /* 0x0000000604047981 */ /* 0x000f64000c1e1900 */
[--C-:B------:R-:W-:Y:S02]  /*02a0*/  IMAD.WIDE.U32 R22, R23, 0x4, R20.reuse ;  /* 0x0000000417167825 */ /* 0x100fe400078e0014 */
[----:B------:R-:W5:Y:S02]  /*02b0*/  LDG.E R6, desc[UR6][R6.64] ;  /* 0x0000000606067981 */ /* 0x000f64000c1e1900 */
[----:B------:R-:W-:-:S02]  /*02c0*/  IMAD.WIDE.U32 R26, R27, 0x4, R20 ;  /* 0x000000041b1a7825 */ /* 0x000fc400078e0014 */
[----:B------:R0:W5:Y:S04]  /*02d0*/  LDG.E R9, desc[UR6][R22.64] ;  /* 0x0000000616097981 */ /* 0x000168000c1e1900 */
[----:B------:R-:W5:Y:S01]  /*02e0*/  LDG.E R10, desc[UR6][R26.64] ;  /* 0x000000061a0a7981 */ /* 0x000f62000c1e1900 */
[----:B------:R-:W-:Y:S02]  /*02f0*/  IMAD R15, R12, R15, R16 ;  /* 0x0000000f0c0f7224 */ /* 0x000fe400078e0210 */
[----:B------:R-:W-:Y:S02]  /*0300*/  IMAD.IADD R17, R16, 0x1, R14 ;  /* 0x0000000110117824 */ /* 0x000fe400078e020e */
[----:B0-----:R-:W-:-:S04]  /*0310*/  IMAD.WIDE R22, R15, 0x4, R20 ;  /* 0x000000040f167825 */ /* 0x001fc800078e0214 */
[----:B------:R-:W-:Y:S01]  /*0320*/  IMAD.WIDE R20, R17, 0x4, R20 ;  /* 0x0000000411147825 */ /* 0x000fe200078e0214 */
[----:B------:R-:W5:Y:S04]  /*0330*/  LDG.E R25, desc[UR6][R22.64] ;  /* 0x0000000616197981 */ /* 0x000f68000c1e1900 */
[----:B------:R-:W5:Y:S04]  /*0340*/  LDG.E R27, desc[UR6][R20.64] ;  /* 0x00000006141b7981 */ /* 0x000f68000c1e1900 */
[----:B------:R-:W5:Y:S04]  /*0350*/  LDG.E R29, desc[UR6][R22.64+0x80] ;  /* 0x00008006161d7981 */ /* 0x000f68000c1e1900 */
[----:B------:R-:W5:Y:S01]  /*0360*/  LDG.E R28, desc[UR6][R20.64+0x80] ;  /* 0x00008006141c7981 */ /* 0x000f62000c1e1900 */
[----:B------:R-:W0:Y:S01]  /*0370*/  S2UR UR5, SR_CgaCtaId ;  /* 0x00000000000579c3 */ /* 0x000e220000008800 */
[----:B------:R-:W-:Y:S01]  /*0380*/  UMOV UR4, 0x400 ;  /* 0x0000040000047882 */ /* 0x000fe20000000000 */
[----:B------:R-:W-:Y:S01]  /*0390*/  IMAD R2, R0, 0x40, R13 ;  /* 0x0000004000027824 */ /* 0x000fe200078e020d */
[----:B0-----:R-:W-:-:S06]  /*03a0*/  ULEA UR4, UR5, UR4, 0x18 ;  /* 0x0000000405047291 */ /* 0x001fcc000f8ec0ff */
[----:B------:R-:W-:Y:S02]  /*03b0*/  LEA R7, R2, UR4, 0x2 ;  /* 0x0000000402077c11 */ /* 0x000fe4000f8e10ff */
[----:B------:R-:W-:Y:S02]  /*03c0*/  LEA R2, R13, UR4, 0x2 ;  /* 0x000000040d027c11 */ /* 0x000fe4000f8e10ff */
[----:B------:R-:W-:Y:S01]  /*03d0*/  LEA R0, R0, UR4, 0x8 ;  /* 0x0000000400007c11 */ /* 0x000fe2000f8e40ff */
[----:B--2---:R-:W-:Y:S04]  /*03e0*/  STS [R7+0x4000], R11 ;  /* 0x0040000b07007388 */ /* 0x004fe80000000800 */
[----:B---3--:R-:W-:Y:S04]  /*03f0*/  STS [R7+0x4080], R8 ;  /* 0x0040800807007388 */ /* 0x008fe80000000800 */
[----:B----4-:R-:W-:Y:S04]  /*0400*/  STS [R7+0x2000], R24 ;  /* 0x0020001807007388 */ /* 0x010fe80000000800 */
[----:B-----5:R-:W-:Y:S04]  /*0410*/  STS [R7+0x2080], R3 ;  /* 0x0020800307007388 */ /* 0x020fe80000000800 */
[----:B------:R-:W-:Y:S04]  /*0420*/  STS [R7+0x6000], R4 ;  /* 0x0060000407007388 */ /* 0x000fe80000000800 */
[----:B------:R-:W-:Y:S04]  /*0430*/  STS [R7+0x6080], R6 ;  /* 0x0060800607007388 */ /* 0x000fe80000000800 */
[----:B------:R-:W-:Y:S04]  /*0440*/  STS [R7], R9 ;  /* 0x0000000907007388 */ /* 0x000fe80000000800 */
[----:B------:R-:W-:Y:S01]  /*0450*/  STS [R7+0x80], R10 ;  /* 0x0000800a07007388 */ /* 0x000fe20000000800 */
[----:B------:R-:W-:Y:S06]  /*0460*/  BAR.SYNC.DEFER_BLOCKING 0x0 ;  /* 0x0000000000007b1d */ /* 0x000fec0000010000 */
[----:B------:R-:W-:Y:S04]  /*0470*/  LDS R11, [R2+0x4000] ;  /* 0x00400000020b7984 */ /* 0x000fe80000000800 */
[----:B------:R-:W0:Y:S04]  /*0480*/  LDS.128 R12, [R0] ;  /* 0x00000000000c7984 */ /* 0x000e280000000c00 */
[----:B------:R-:W1:Y:S04]  /*0490*/  LDS.128 R16, [R0+0x2000] ;  /* 0x0020000000107984 */ /* 0x000e680000000c00 */
[----:B------:R-:W2:Y:S04]  /*04a0*/  LDS R9, [R2+0x4080] ;  /* 0x0040800002097984 */ /* 0x000ea80000000800 */
[----:B------:R-:W3:Y:S04]  /*04b0*/  LDS R10, [R2+0x4100] ;  /* 0x00410000020a7984 */ /* 0x000ee80000000800 */
[----:B------:R-:W4:Y:S04]  /*04c0*/  LDS R8, [R2+0x4180] ;  /* 0x0041800002087984 */ /* 0x000f280000000800 */
[----:B------:R-:W5:Y:S04]  /*04d0*/  LDS R5, [R2+0x4200] ;  /* 0x0042000002057984 */ /* 0x000f680000000800 */
[----:B------:R-:W5:Y:S04]  /*04e0*/  LDS R3, [R2+0x4280] ;  /* 0x0042800002037984 */ /* 0x000f680000000800 */
[----:B------:R-:W5:Y:S04]  /*04f0*/  LDS R26, [R2+0x4300] ;  /* 0x00430000021a7984 */ /* 0x000f680000000800 */
[----:B------:R-:W5:Y:S01]  /*0500*/  LDS R24, [R2+0x4380] ;  /* 0x0043800002187984 */ /* 0x000f620000000800 */
[----:B0-----:R-:W-:-:S02]  /*0510*/  VIADDMNMX R25, R11, R12, R25, PT ;  /* 0x0000000c0b197246 */ /* 0x001fc40003800119 */
[----:B-1----:R-:W-:Y:S02]  /*0520*/  VIADDMNMX R27, R11, R16, R27, PT ;  /* 0x000000100b1b7246 */ /* 0x002fe4000380011b */
[C---:B--2---:R-:W-:Y:S02]  /*0530*/  VIADDMNMX R29, R9.reuse, R12, R29, PT ;  /* 0x0000000c091d7246 */ /* 0x044fe4000380011d */
[----:B------:R-:W-:Y:S02]  /*0540*/  VIADDMNMX R28, R9, R16, R28, PT ;  /* 0x00000010091c7246 */ /* 0x000fe4000380011c */
[C---:B---3--:R-:W-:Y:S02]  /*0550*/  VIADDMNMX R12, R10.reuse, R13, R25, PT ;  /* 0x0000000d0a0c7246 */ /* 0x048fe40003800119 */
[----:B------:R-:W-:Y:S01]  /*0560*/  VIADDMNMX R16, R10, R17, R27, PT ;  /* 0x000000110a107246 */ /* 0x000fe2000380011b */
[----:B------:R-:W-:Y:S01]  /*0570*/  LDS R25, [R2+0x4600] ;  /* 0x0046000002197984 */ /* 0x000fe20000000800 */
[----:B----4-:R-:W-:-:S02]  /*0580*/  VIADDMNMX R29, R8, R13, R29, PT ;  /* 0x0000000d081d7246 */ /* 0x010fc4000380011d */
[----:B------:R-:W-:Y:S01]  /*0590*/  VIADDMNMX R28, R8, R17, R28, PT ;  /* 0x00000011081c7246 */ /* 0x000fe2000380011c */
[----:B------:R-:W-:Y:S01]  /*05a0*/  LDS R13, [R2+0x4480] ;  /* 0x00448000020d7984 */ /* 0x000fe20000000800 */
[C---:B-----5:R-:W-:Y:S02]  /*05b0*/  VIADDMNMX R12, R5.reuse, R14, R12, PT ;  /* 0x0000000e050c7246 */ /* 0x060fe4000380010c */
[----:B------:R-:W-:Y:S01]  /*05c0*/  VIADDMNMX R16, R5, R18, R16, PT ;  /* 0x0000001205107246 */ /* 0x000fe20003800110 */
[----:B------:R-:W0:Y:S01]  /*05d0*/  LDS.128 R8, [R0+0x2010] ;  /* 0x0020100000087984 */ /* 0x000e220000000c00 */
[C---:B------:R-:W-:Y:S02]  /*05e0*/  VIADDMNMX R14, R3.reuse, R14, R29, PT ;  /* 0x0000000e030e7246 */ /* 0x040fe4000380011d */
[----:B------:R-:W-:Y:S01]  /*05f0*/  VIADDMNMX R18, R3, R18, R28, PT ;  /* 0x0000001203127246 */ /* 0x000fe2000380011c */
[----:B------:R-:W1:Y:S04]  /*0600*/  LDS.128 R4, [R0+0x10] ;  /* 0x0000100000047984 */ /* 0x000e680000000c00 */
[----:B------:R-:W2:Y:S04]  /*0610*/  LDS R3, [R2+0x4400] ;  /* 0x0044000002037984 */ /* 0x000ea80000000800 */
[----:B------:R-:W3:Y:S04]  /*0620*/  LDS R17, [R2+0x4500] ;  /* 0x0045000002117984 */ /* 0x000ee80000000800 */
[----:B------:R-:W4:Y:S01]  /*0630*/  LDS R28, [R2+0x4580] ;  /* 0x00458000021c7984 */ /* 0x000f220000000800 */
[----:B------:R-:W-:-:S02]  /*0640*/  VIADDMNMX R12, R26, R15, R12, PT ;  /* 0x0000000f1a0c7246 */ /* 0x000fc4000380010c */
[----:B------:R-:W-:Y:S02]  /*0650*/  VIADDMNMX R14, R24, R15, R14, PT ;  /* 0x0000000f180e7246 */ /* 0x000fe4000380010e */
[----:B------:R-:W5:Y:S01]  /*0660*/  LDS R15, [R2+0x4680] ;  /* 0x00468000020f7984 */ /* 0x000f620000000800 */
[-C--:B------:R-:W-:Y:S02]  /*0670*/  VIADDMNMX R16, R26, R19.reuse, R16, PT ;  /* 0x000000131a107246 */ /* 0x080fe40003800110 */
[----:B------:R-:W-:Y:S01]  /*0680*/  VIADDMNMX R18, R24, R19, R18, PT ;  /* 0x0000001318127246 */ /* 0x000fe20003800112 */
[----:B------:R-:W-:Y:S04]  /*0690*/  LDS R26, [R2+0x4780] ;  /* 0x00478000021a7984 */ /* 0x000fe80000000800 */
[----:B------:R-:W5:Y:S01]  /*06a0*/  LDS R24, [R2+0x4700] ;  /* 0x0047000002187984 */ /* 0x000f620000000800 */
[----:B0-----:R-:W-:-:S02]  /*06b0*/  VIADDMNMX R18, R13, R8, R18, PT ;  /* 0x000000080d127246 */ /* 0x001fc40003800112 */
[-C--:B-1----:R-:W-:Y:S02]  /*06c0*/  VIADDMNMX R14, R13, R4.reuse, R14, PT ;  /* 0x000000040d0e7246 */ /* 0x082fe4000380010e */
[C---:B--2---:R-:W-:Y:S02]  /*06d0*/  VIADDMNMX R12, R3.reuse, R4, R12, PT ;  /* 0x00000004030c7246 */ /* 0x044fe4000380010c */
[----:B------:R-:W-:Y:S02]  /*06e0*/  VIADDMNMX R16, R3, R8, R16, PT ;  /* 0x0000000803107246 */ /* 0x000fe40003800110 */
[C---:B---3--:R-:W-:Y:S01]  /*06f0*/  VIADDMNMX R4, R17.reuse, R5, R12, PT ;  /* 0x0000000511047246 */ /* 0x048fe2000380010c */
[----:B------:R-:W-:Y:S01]  /*0700*/  LDS R3, [R2+0x4800] ;  /* 0x0048000002037984 */ /* 0x000fe20000000800 */
[----:B------:R-:W-:Y:S02]  /*0710*/  VIADDMNMX R8, R17, R9, R16, PT ;  /* 0x0000000911087246 */ /* 0x000fe40003800110 */
[----:B----4-:R-:W-:-:S02]  /*0720*/  VIADDMNMX R14, R28, R5, R14, PT ;  /* 0x000000051c0e7246 */ /* 0x010fc4000380010e */
[----:B------:R-:W-:Y:S01]  /*0730*/  VIADDMNMX R18, R28, R9, R18, PT ;  /* 0x000000091c127246 */ /* 0x000fe20003800112 */
[----:B------:R-:W-:Y:S01]  /*0740*/  LDS R5, [R2+0x4880] ;  /* 0x0048800002057984 */ /* 0x000fe20000000800 */
[C---:B------:R-:W-:Y:S02]  /*0750*/  VIADDMNMX R4, R25.reuse, R6, R4, PT ;  /* 0x0000000619047246 */ /* 0x040fe40003800104 */
[----:B------:R-:W-:Y:S01]  /*0760*/  VIADDMNMX R8, R25, R10, R8, PT ;  /* 0x0000000a19087246 */ /* 0x000fe20003800108 */
[----:B------:R-:W-:Y:S01]  /*0770*/  LDS R9, [R2+0x4900] ;  /* 0x0049000002097984 */ /* 0x000fe20000000800 */
[C---:B-----5:R-:W-:Y:S02]  /*0780*/  VIADDMNMX R6, R15.reuse, R6, R14, PT ;  /* 0x000000060f067246 */ /* 0x060fe4000380010e */
[----:B------:R-:W-:Y:S01]  /*0790*/  VIADDMNMX R10, R15, R10, R18, PT ;  /* 0x0000000a0f0a7246 */ /* 0x000fe20003800112 */
[----:B------:R-:W-:Y:S04]  /*07a0*/  LDS R28, [R2+0x4980] ;  /* 0x00498000021c7984 */ /* 0x000fe80000000800 */
[----:B------:R-:W0:Y:S04]  /*07b0*/  LDS.128 R12, [R0+0x20] ;  /* 0x00002000000c7984 */ /* 0x000e280000000c00 */
[----:B------:R-:W1:Y:S01]  /*07c0*/  LDS.128 R16, [R0+0x2020] ;  /* 0x0020200000107984 */ /* 0x000e620000000c00 */
[----:B------:R-:W-:-:S02]  /*07d0*/  VIADDMNMX R4, R24, R7, R4, PT ;  /* 0x0000000718047246 */ /* 0x000fc40003800104 */
[----:B------:R-:W-:Y:S01]  /*07e0*/  VIADDMNMX R6, R26, R7, R6, PT ;  /* 0x000000071a067246 */ /* 0x000fe20003800106 */
[----:B------:R-:W2:Y:S04]  /*07f0*/  LDS R25, [R2+0x4a00] ;  /* 0x004a000002197984 */ /* 0x000ea80000000800 */
[----:B------:R-:W3:Y:S01]  /*0800*/  LDS R7, [R2+0x4a80] ;  /* 0x004a800002077984 */ /* 0x000ee20000000800 */
[-C--:B------:R-:W-:Y:S02]  /*0810*/  VIADDMNMX R8, R24, R11.reuse, R8, PT ;  /* 0x0000000b18087246 */ /* 0x080fe40003800108 */
[----:B------:R-:W-:Y:S01]  /*0820*/  VIADDMNMX R10, R26, R11, R10, PT ;  /* 0x0000000b1a0a7246 */ /* 0x000fe2000380010a */
[----:B------:R-:W4:Y:S04]  /*0830*/  LDS R24, [R2+0x4b00] ;  /* 0x004b000002187984 */ /* 0x000f280000000800 */
[----:B------:R-:W5:Y:S01]  /*0840*/  LDS R26, [R2+0x4b80] ;  /* 0x004b8000021a7984 */ /* 0x000f620000000800 */
[----:B0-----:R-:W-:-:S02]  /*0850*/  VIADDMNMX R4, R3, R12, R4, PT ;  /* 0x0000000c03047246 */ /* 0x001fc40003800104 */
[----:B------:R-:W-:Y:S02]  /*0860*/  VIADDMNMX R6, R5, R12, R6, PT ;  /* 0x0000000c05067246 */ /* 0x000fe40003800106 */
[-C--:B-1----:R-:W-:Y:S02]  /*0870*/  VIADDMNMX R8, R3, R16.reuse, R8, PT ;  /* 0x0000001003087246 */ /* 0x082fe40003800108 */
[----:B------:R-:W-:Y:S01]  /*0880*/  VIADDMNMX R10, R5, R16, R10, PT ;  /* 0x00000010050a7246 */ /* 0x000fe2000380010a */
[----:B------:R-:W-:Y:S01]  /*0890*/  LDS R3, [R2+0x4c00] ;  /* 0x004c000002037984 */ /* 0x000fe20000000800 */
[C---:B------:R-:W-:Y:S02]  /*08a0*/  VIADDMNMX R4, R9.reuse, R13, R4, PT ;  /* 0x0000000d09047246 */ /* 0x040fe40003800104 */
[----:B------:R-:W-:Y:S02]  /*08b0*/  VIADDMNMX R8, R9, R17, R8, PT ;  /* 0x0000001109087246 */ /* 0x000fe40003800108 */
[----:B------:R-:W-:-:S02]  /*08c0*/  VIADDMNMX R6, R28, R13, R6, PT ;  /* 0x0000000d1c067246 */ /* 0x000fc40003800106 */
[----:B------:R-:W-:Y:S01]  /*08d0*/  VIADDMNMX R10, R28, R17, R10, PT ;  /* 0x000000111c0a7246 */ /* 0x000fe2000380010a */
[----:B------:R-:W-:Y:S01]  /*08e0*/  LDS R13, [R2+0x4c80] ;  /* 0x004c8000020d7984 */ /* 0x000fe20000000800 */
[C---:B--2---:R-:W-:Y:S02]  /*08f0*/  VIADDMNMX R12, R25.reuse, R14, R4, PT ;  /* 0x0000000e190c7246 */ /* 0x044fe40003800104 */
[----:B------:R-:W-:Y:S01]  /*0900*/  VIADDMNMX R16, R25, R18, R8, PT ;  /* 0x0000001219107246 */ /* 0x000fe20003800108 */
[----:B------:R-:W-:Y:S01]  /*0910*/  LDS R17, [R2+0x4d00] ;  /* 0x004d000002117984 */ /* 0x000fe20000000800 */
[C---:B---3--:R-:W-:Y:S02]  /*0920*/  VIADDMNMX R14, R7.reuse, R14, R6, PT ;  /* 0x0000000e070e7246 */ /* 0x048fe40003800106 */
[----:B------:R-:W-:Y:S01]  /*0930*/  VIADDMNMX R18, R7, R18, R10, PT ;  /* 0x0000001207127246 */ /* 0x000fe2000380010a */
[----:B------:R-:W-:Y:S04]  /*0940*/  LDS R28, [R2+0x4d80] ;  /* 0x004d8000021c7984 */ /* 0x000fe80000000800 */
[----:B------:R-:W0:Y:S04]  /*0950*/  LDS.128 R4, [R0+0x30] ;  /* 0x0000300000047984 */ /* 0x000e280000000c00 */
[----:B------:R-:W1:Y:S01]  /*0960*/  LDS.128 R8, [R0+0x2030] ;  /* 0x0020300000087984 */ /* 0x000e620000000c00 */
[----:B----4-:R-:W-:-:S02]  /*0970*/  VIADDMNMX R12, R24, R15, R12, PT ;  /* 0x0000000f180c7246 */ /* 0x010fc4000380010c */
[----:B-----5:R-:W-:Y:S01]  /*0980*/  VIADDMNMX R14, R26, R15, R14, PT ;  /* 0x0000000f1a0e7246 */ /* 0x020fe2000380010e */
        /* <DEDUP_REMOVED lines=288> */
[----:B------:R-:W-:-:S03]  /*1b90*/  VIADDMNMX R8, R24, R11, R8, PT ;  /* 0x0000000b18087246 */ /* 0x000fc60003800108 */
[----:B------:R-:W4:Y:S01]  /*1ba0*/  LDS R24, [R2+0x7b00] ;  /* 0x007b000002187984 */ /* 0x000f220000000800 */
[----:B------:R-:W-:-:S03]  /*1bb0*/  VIADDMNMX R10, R26, R11, R10, PT ;  /* 0x0000000b1a0a7246 */ /* 0x000fc6000380010a */
[----:B------:R-:W5:Y:S01]  /*1bc0*/  LDS R26, [R2+0x7b80] ;  /* 0x007b8000021a7984 */ /* 0x000f620000000800 */
[-C--:B0-----:R-:W-:Y:S02]  /*1bd0*/  VIADDMNMX R4, R3, R12.reuse, R4, PT ;  /* 0x0000000c03047246 */ /* 0x081fe40003800104 */
[----:B------:R-:W-:Y:S02]  /*1be0*/  VIADDMNMX R6, R5, R12, R6, PT ;  /* 0x0000000c05067246 */ /* 0x000fe40003800106 */
[-C--:B-1----:R-:W-:Y:S02]  /*1bf0*/  VIADDMNMX R8, R3, R16.reuse, R8, PT ;  /* 0x0000001003087246 */ /* 0x082fe40003800108 */
[----:B------:R-:W-:Y:S01]  /*1c00*/  VIADDMNMX R10, R5, R16, R10, PT ;  /* 0x00000010050a7246 */ /* 0x000fe2000380010a */
[----:B------:R-:W-:Y:S01]  /*1c10*/  LDS R3, [R2+0x7c80] ;  /* 0x007c800002037984 */ /* 0x000fe20000000800 */
[C---:B------:R-:W-:Y:S02]  /*1c20*/  VIADDMNMX R4, R9.reuse, R13, R4, PT ;  /* 0x0000000d09047246 */ /* 0x040fe40003800104 */
[----:B------:R-:W-:Y:S01]  /*1c30*/  VIADDMNMX R8, R9, R17, R8, PT ;  /* 0x0000001109087246 */ /* 0x000fe20003800108 */
[----:B------:R-:W-:Y:S01]  /*1c40*/  LDS R16, [R2+0x7d80] ;  /* 0x007d800002107984 */ /* 0x000fe20000000800 */
        /* <DEDUP_REMOVED lines=9> */
[----:B------:R-:W0:Y:S01]  /*1ce0*/  LDS.128 R4, [R0+0xf0] ;  /* 0x0000f00000047984 */ /* 0x000e220000000c00 */
[----:B----4-:R-:W-:-:S03]  /*1cf0*/  VIADDMNMX R12, R24, R15, R12, PT ;  /* 0x0000000f180c7246 */ /* 0x010fc6000380010c */
[----:B------:R-:W1:Y:S01]  /*1d00*/  LDS.128 R8, [R0+0x20f0] ;  /* 0x0020f00000087984 */ /* 0x000e620000000c00 */
[----:B------:R-:W-:-:S03]  /*1d10*/  VIADDMNMX R25, R24, R19, R25, PT ;  /* 0x0000001318197246 */ /* 0x000fc60003800119 */
[----:B------:R-:W2:Y:S01]  /*1d20*/  LDS R24, [R2+0x7d00] ;  /* 0x007d000002187984 */ /* 0x000ea20000000800 */
[----:B-----5:R-:W-:-:S03]  /*1d30*/  VIADDMNMX R27, R26, R15, R14, PT ;  /* 0x0000000f1a1b7246 */ /* 0x020fc6000380010e */
[----:B------:R-:W3:Y:S04]  /*1d40*/  LDS R15, [R2+0x7e80] ;  /* 0x007e8000020f7984 */ /* 0x000ee80000000800 */
[----:B------:R-:W4:Y:S01]  /*1d50*/  LDS R14, [R2+0x7f80] ;  /* 0x007f8000020e7984 */ /* 0x000f220000000800 */
[----:B------:R-:W-:Y:S02]  /*1d60*/  VIADDMNMX R18, R26, R19, R18, PT ;  /* 0x000000131a127246 */ /* 0x000fe40003800112 */
[-C--:B0-----:R-:W-:Y:S02]  /*1d70*/  VIADDMNMX R27, R3, R4.reuse, R27, PT ;  /* 0x00000004031b7246 */ /* 0x081fe4000380011b */
[C---:B------:R-:W-:Y:S02]  /*1d80*/  VIADDMNMX R12, R13.reuse, R4, R12, PT ;  /* 0x000000040d0c7246 */ /* 0x040fe4000380010c */
[----:B-1----:R-:W-:-:S02]  /*1d90*/  VIADDMNMX R25, R13, R8, R25, PT ;  /* 0x000000080d197246 */ /* 0x002fc40003800119 */
[----:B------:R-:W-:Y:S02]  /*1da0*/  VIADDMNMX R18, R3, R8, R18, PT ;  /* 0x0000000803127246 */ /* 0x000fe40003800112 */
[-C--:B------:R-:W-:Y:S02]  /*1db0*/  VIADDMNMX R27, R16, R5.reuse, R27, PT ;  /* 0x00000005101b7246 */ /* 0x080fe4000380011b */
[C---:B--2---:R-:W-:Y:S02]  /*1dc0*/  VIADDMNMX R12, R24.reuse, R5, R12, PT ;  /* 0x00000005180c7246 */ /* 0x044fe4000380010c */
[-C--:B------:R-:W-:Y:S02]  /*1dd0*/  VIADDMNMX R25, R24, R9.reuse, R25, PT ;  /* 0x0000000918197246 */ /* 0x080fe40003800119 */
[----:B------:R-:W-:Y:S02]  /*1de0*/  VIADDMNMX R18, R16, R9, R18, PT ;  /* 0x0000000910127246 */ /* 0x000fe40003800112 */
[----:B---3--:R-:W-:-:S02]  /*1df0*/  VIADDMNMX R27, R15, R6, R27, PT ;  /* 0x000000060f1b7246 */ /* 0x008fc4000380011b */
[C---:B------:R-:W-:Y:S02]  /*1e00*/  VIADDMNMX R12, R17.reuse, R6, R12, PT ;  /* 0x00000006110c7246 */ /* 0x040fe4000380010c */
[-C--:B------:R-:W-:Y:S02]  /*1e10*/  VIADDMNMX R25, R17, R10.reuse, R25, PT ;  /* 0x0000000a11197246 */ /* 0x080fe40003800119 */
[----:B------:R-:W-:Y:S02]  /*1e20*/  VIADDMNMX R18, R15, R10, R18, PT ;  /* 0x0000000a0f127246 */ /* 0x000fe40003800112 */
[-C--:B----4-:R-:W-:Y:S02]  /*1e30*/  VIADDMNMX R27, R14, R7.reuse, R27, PT ;  /* 0x000000070e1b7246 */ /* 0x090fe4000380011b */
[C---:B------:R-:W-:Y:S02]  /*1e40*/  VIADDMNMX R7, R28.reuse, R7, R12, PT ;  /* 0x000000071c077246 */ /* 0x040fe4000380010c */
[----:B------:R-:W-:-:S02]  /*1e50*/  VIADDMNMX R25, R28, R11, R25, PT ;  /* 0x0000000b1c197246 */ /* 0x000fc40003800119 */
[----:B------:R-:W-:Y:S01]  /*1e60*/  VIADDMNMX R11, R14, R11, R18, PT ;  /* 0x0000000b0e0b7246 */ /* 0x000fe20003800112 */
[----:B------:R-:W-:Y:S04]  /*1e70*/  STG.E desc[UR6][R22.64+0x80], R27 ;  /* 0x0000801b16007986 */ /* 0x000fe8000c101906 */
[----:B------:R-:W-:Y:S04]  /*1e80*/  STG.E desc[UR6][R22.64], R7 ;  /* 0x0000000716007986 */ /* 0x000fe8000c101906 */
[----:B------:R-:W-:Y:S04]  /*1e90*/  STG.E desc[UR6][R20.64], R25 ;  /* 0x0000001914007986 */ /* 0x000fe8000c101906 */
[----:B------:R-:W-:Y:S01]  /*1ea0*/  STG.E desc[UR6][R20.64+0x80], R11 ;  /* 0x0000800b14007986 */ /* 0x000fe2000c101906 */
[----:B------:R-:W-:Y:S05]  /*1eb0*/  EXIT ;  /* 0x000000000000794d */ /* 0x000fea0003800000 */
.L_x_0:
[----:B------:R-:W-:-:S00]  /*1ec0*/  BRA `(.L_x_0) ;  /* 0xfffffffc00fc7947 */ /* 0x000fc0000383ffff */
[----:B------:R-:W-:-:S00]  /*1ed0*/  NOP ;  /* 0x0000000000007918 */ /* 0x000fc00000000000 */
        /* <DEDUP_REMOVED lines=10> */
.L_x_5:


//--------------------- .text._Z8phase2_2ILi64ELi4EEvPiiii --------------------------
	.section	.text._Z8phase2_2ILi64ELi4EEvPiiii,"ax",@progbits
	.align	128
        .global         _Z8phase2_2ILi64ELi4EEvPiiii
        .type           _Z8phase2_2ILi64ELi4EEvPiiii,@function
        .size           _Z8phase2_2ILi64ELi4EEvPiiii,(.L_x_6 - _Z8phase2_2ILi64ELi4EEvPiiii)
        .other          _Z8phase2_2ILi64ELi4EEvPiiii,@"STO_CUDA_ENTRY STV_DEFAULT"
_Z8phase2_2ILi64ELi4EEvPiiii:
.text._Z8phase2_2ILi64ELi4EEvPiiii:
[----:B------:R-:W-:Y:S01]  /*0000*/  LDC R1, c[0x0][0x37c] ;  /* 0x0000df00ff017b82 */ /* 0x000fe20000000800 */
[----:B------:R-:W0:Y:S07]  /*0010*/  S2R R7, SR_TID.Y ;  /* 0x0000000000077919 */ /* 0x000e2e0000002200 */
[----:B------:R-:W1:Y:S01]  /*0020*/  S2UR UR4, SR_CTAID.X ;  /* 0x00000000000479c3 */ /* 0x000e620000002500 */
[----:B------:R-:W2:Y:S01]  /*0030*/  LDCU.64 UR6, c[0x0][0x358] ;  /* 0x00006b00ff0677ac */ /* 0x000ea20008000a00 */
[----:B------:R-:W3:Y:S06]  /*0040*/  S2R R0, SR_TID.X ;  /* 0x0000000000007919 */ /* 0x000eec0000002100 */
[----:B------:R-:W4:Y:S08]  /*0050*/  LDC R6, c[0x0][0x388] ;  /* 0x0000e200ff067b82 */ /* 0x000f300000000800 */
[----:B------:R-:W5:Y:S08]  /*0060*/  LDC R13, c[0x0][0x390] ;  /* 0x0000e400ff0d7b82 */ /* 0x000f700000000800 */
[----:B------:R-:W2:Y:S01]  /*0070*/  LDC.64 R2, c[0x0][0x380] ;  /* 0x0000e000ff027b82 */ /* 0x000ea20000000a00 */
[----:B-1----:R-:W-:-:S06]  /*0080*/  UIADD3 UR5, UPT, UPT, UR4, 0x1, URZ ;  /* 0x0000000104057890 */ /* 0x002fcc000fffe0ff */
[----:B------:R-:W-:Y:S01]  /*0090*/  IMAD.U32 R11, RZ, RZ, UR5 ;  /* 0x00000005ff0b7e24 */ /* 0x000fe2000f8e00ff */
[C---:B----4-:R-:W-:Y:S01]  /*00a0*/  ISETP.LE.U32.AND P0, PT, R6.reuse, UR4, PT ;  /* 0x0000000406007c0c */ /* 0x050fe2000bf03070 */
[C---:B0-----:R-:W-:Y:S02]  /*00b0*/  IMAD R4, R6.reuse, 0x40, R7 ;  /* 0x0000004006047824 */ /* 0x041fe400078e0207 */
[----:B---3--:R-:W-:Y:S02]  /*00c0*/  IMAD R6, R6, 0x40, R0 ;  /* 0x0000004006067824 */ /* 0x008fe400078e0200 */
[----:B-----5:R-:W-:-:S04]  /*00d0*/  IMAD R5, R4, R13, RZ ;  /* 0x0000000d04057224 */ /* 0x020fc800078e02ff */
[----:B------:R-:W-:-:S04]  /*00e0*/  IMAD R13, R13, 0x20, R5 ;  /* 0x000000200d0d7824 */ /* 0x000fc800078e0205 */
[----:B------:R-:W-:Y:S02]  /*00f0*/  @!P0 IMAD R11, RZ, RZ, UR4 ;  /* 0x00000004ff0b8e24 */ /* 0x000fe4000f8e02ff */
[----:B------:R-:W-:Y:S02]  /*0100*/  IMAD.IADD R9, R5, 0x1, R6 ;  /* 0x0000000105097824 */ /* 0x000fe400078e0206 */
[----:B------:R-:W-:Y:S02]  /*0110*/  IMAD R4, R11, 0x40, R0 ;  /* 0x000000400b047824 */ /* 0x000fe400078e0200 */
[----:B------:R-:W-:Y:S02]  /*0120*/  IMAD.IADD R15, R6, 0x1, R13 ;  /* 0x00000001060f7824 */ /* 0x000fe400078e020d */
[----:B------:R-:W-:Y:S02]  /*0130*/  VIADD R11, R9, 0x20 ;  /* 0x00000020090b7836 */ /* 0x000fe40000000000 */
[----:B------:R-:W-:-:S02]  /*0140*/  IMAD.IADD R5, R4, 0x1, R5 ;  /* 0x0000000104057824 */ /* 0x000fc400078e0205 */
[C---:B------:R-:W-:Y:S02]  /*0150*/  VIADD R19, R15.reuse, 0x20 ;  /* 0x000000200f137836 */ /* 0x040fe40000000000 */
[----:B------:R-:W-:Y:S02]  /*0160*/  IMAD.IADD R17, R4, 0x1, R13 ;  /* 0x0000000104117824 */ /* 0x000fe400078e020d */
[----:B--2---:R-:W-:-:S04]  /*0170*/  IMAD.WIDE.U32 R12, R15, 0x4, R2 ;  /* 0x000000040f0c7825 */ /* 0x004fc800078e0002 */
[--C-:B------:R-:W-:Y:S02]  /*0180*/  IMAD.WIDE.U32 R8, R9, 0x4, R2.reuse ;  /* 0x0000000409087825 */ /* 0x100fe400078e0002 */
[----:B------:R-:W2:Y:S02]  /*0190*/  LDG.E R13, desc[UR6][R12.64] ;  /* 0x000000060c0d7981 */ /* 0x000ea4000c1e1900 */
[--C-:B------:R-:W-:Y:S02]  /*01a0*/  IMAD.WIDE.U32 R10, R11, 0x4, R2.reuse ;  /* 0x000000040b0a7825 */ /* 0x100fe400078e0002 */
[----:B------:R-:W3:Y:S02]  /*01b0*/  LDG.E R9, desc[UR6][R8.64] ;  /* 0x0000000608097981 */ /* 0x000ee4000c1e1900 */
[--C-:B------:R-:W-:Y:S02]  /*01c0*/  IMAD.WIDE.U32 R14, R19, 0x4, R2.reuse ;  /* 0x00000004130e7825 */ /* 0x100fe400078e0002 */
[----:B------:R-:W4:Y:S02]  /*01d0*/  LDG.E R11, desc[UR6][R10.64] ;  /* 0x000000060a0b7981 */ /* 0x000f24000c1e1900 */
[----:B------:R-:W-:-:S02]  /*01e0*/  IMAD.WIDE R4, R5, 0x4, R2 ;  /* 0x0000000405047825 */ /* 0x000fc400078e0202 */
[----:B------:R-:W5:Y:S02]  /*01f0*/  LDG.E R15, desc[UR6][R14.64] ;  /* 0x000000060e0f7981 */ /* 0x000f64000c1e1900 */
[----:B------:R-:W-:Y:S02]  /*0200*/  IMAD.WIDE R2, R17, 0x4, R2 ;  /* 0x0000000411027825 */ /* 0x000fe400078e0202 */
        /* <DEDUP_REMOVED lines=15> */
[----:B------:R-:W-:Y:S04]  /*0300*/  STS [R6], R17 ;  /* 0x0000001106007388 */ /* 0x000fe80000000800 */
[----:B------:R-:W-:Y:S04]  /*0310*/  STS [R6+0x80], R19 ;  /* 0x0000801306007388 */ /* 0x000fe80000000800 */
[----:B------:R-:W-:Y:S04]  /*0320*/  STS [R6+0x2000], R21 ;  /* 0x0020001506007388 */ /* 0x000fe80000000800 */
[----:B------:R-:W-:Y:S01]  /*0330*/  STS [R6+0x2080], R23 ;  /* 0x0020801706007388 */ /* 0x000fe20000000800 */
[----:B------:R-:W-:Y:S06]  /*0340*/  BAR.SYNC.DEFER_BLOCKING 0x0 ;  /* 0x0000000000007b1d */ /* 0x000fec0000010000 */
[----:B------:R-:W-:Y:S04]  /*0350*/  LDS R8, [R6] ;  /* 0x0000000006087984 */ /* 0x000fe80000000800 */
[----:B------:R-:W-:Y:S04]  /*0360*/  LDS R9, [R7+0x4000] ;  /* 0x0040000007097984 */ /* 0x000fe80000000800 */
[----:B------:R-:W0:Y:S02]  /*0370*/  LDS R10, [R0] ;  /* 0x00000000000a7984 */ /* 0x000e240000000800 */
[----:B0-----:R-:W-:-:S02]  /*0380*/  VIADDMNMX R9, R10, R9, R8, PT ;  /* 0x000000090a097246 */ /* 0x001fc40003800108 */
[----:B------:R-:W-:Y:S04]  /*0390*/  LDS R8, [R6+0x80] ;  /* 0x0000800006087984 */ /* 0x000fe80000000800 */
[----:B------:R-:W-:Y:S04]  /*03a0*/  STS [R6], R9 ;  /* 0x0000000906007388 */ /* 0x000fe80000000800 */
[----:B------:R-:W-:Y:S04]  /*03b0*/  LDS R11, [R7+0x4000] ;  /* 0x00400000070b7984 */ /* 0x000fe80000000800 */
[----:B------:R-:W0:Y:S02]  /*03c0*/  LDS R10, [R0+0x80] ;  /* 0x00008000000a7984 */ /* 0x000e240000000800 */
[----:B0-----:R-:W-:-:S02]  /*03d0*/  VIADDMNMX R11, R10, R11, R8, PT ;  /* 0x0000000b0a0b7246 */ /* 0x001fc40003800108 */
[----:B------:R-:W-:Y:S04]  /*03e0*/  LDS R8, [R6+0x2000] ;  /* 0x0020000006087984 */ /* 0x000fe80000000800 */
[----:B------:R-:W-:Y:S04]  /*03f0*/  STS [R6+0x80], R11 ;  /* 0x0000800b06007388 */ /* 0x000fe80000000800 */
[----:B------:R-:W-:Y:S04]  /*0400*/  LDS R13, [R7+0x6000] ;  /* 0x00600000070d7984 */ /* 0x000fe80000000800 */
[----:B------:R-:W0:Y:S02]  /*0410*/  LDS R10, [R0] ;  /* 0x00000000000a7984 */ /* 0x000e240000000800 */
[----:B0-----:R-:W-:-:S02]  /*0420*/  VIADDMNMX R13, R10, R13, R8, PT ;  /* 0x0000000d0a0d7246 */ /* 0x001fc40003800108 */
[----:B------:R-:W-:Y:S04]  /*0430*/  LDS R8, [R6+0x2080] ;  /* 0x0020800006087984 */ /* 0x000fe80000000800 */
[----:B------:R-:W-:Y:S04]  /*0440*/  STS [R6+0x2000], R13 ;  /* 0x0020000d06007388 */ /* 0x000fe80000000800 */
[----:B------:R-:W-:Y:S04]  /*0450*/  LDS R9, [R7+0x6000] ;  /* 0x0060000007097984 */ /* 0x000fe80000000800 */
[----:B------:R-:W0:Y:S02]  /*0460*/  LDS R10, [R0+0x80] ;  /* 0x00008000000a7984 */ /* 0x000e240000000800 */
[----:B0-----:R-:W-:-:S05]  /*0470*/  VIADDMNMX R9, R10, R9, R8, PT ;  /* 0x000000090a097246 */ /* 0x001fca0003800108 */
[----:B------:R-:W-:Y:S01]  /*0480*/  STS [R6+0x2080], R9 ;  /* 0x0020800906007388 */ /* 0x000fe20000000800 */
[----:B------:R-:W-:Y:S06]  /*0490*/  BAR.SYNC.DEFER_BLOCKING 0x0 ;  /* 0x0000000000007b1d */ /* 0x000fec0000010000 */
[----:B------:R-:W-:Y:S04]  /*04a0*/  LDS R8, [R6] ;  /* 0x0000000006087984 */ /* 0x000fe80000000800 */
[----:B------:R-:W-:Y:S04]  /*04b0*/  LDS R11, [R7+0x4004] ;  /* 0x00400400070b7984 */ /* 0x000fe80000000800 */
[----:B------:R-:W0:Y:S02]  /*04c0*/  LDS R10, [R0+0x100] ;  /* 0x00010000000a7984 */ /* 0x000e240000000800 */
        /* <DEDUP_REMOVED lines=9> */
[----:B------:R-:W0:Y:S02]  /*0560*/  LDS R10, [R0+0x100] ;  /* 0x00010000000a7984 */ /* 0x000e240000000800 */
        /* <DEDUP_REMOVED lines=1306> */
[----:B------:R-:W0:Y:S04]  /*5710*/  LDS R10, [R0+0x3f80] ;  /* 0x003f8000000a7984 */ /* 0x000e280000000800 */
[----:B------:R-:W-:Y:S04]  /*5720*/  STG.E desc[UR6][R4.64], R9 ;  /* 0x0000000904007986 */ /* 0x000fe8000c101906 */
[----:B------:R-:W-:Y:S04]  /*5730*/  STG.E desc[UR6][R4.64+0x80], R11 ;  /* 0x0000800b04007986 */ /* 0x000fe8000c101906 */
[----:B------:R-:W-:Y:S01]  /*5740*/  STG.E desc[UR6][R2.64], R13 ;  /* 0x0000000d02007986 */ /* 0x000fe2000c101906 */
[----:B0-----:R-:W-:-:S05]  /*5750*/  VIADDMNMX R15, R10, R15, R8, PT ;  /* 0x0000000f0a0f7246 */ /* 0x001fca0003800108 */
[----:B------:R-:W-:Y:S04]  /*5760*/  STG.E desc[UR6][R2.64+0x80], R15 ;  /* 0x0000800f02007986 */ /* 0x000fe8000c101906 */
[----:B------:R-:W-:Y:S01]  /*5770*/  STS [R6+0x2080], R15 ;  /* 0x0020800f06007388 */ /* 0x000fe20000000800 */
[----:B------:R-:W-:Y:S05]  /*5780*/  EXIT ;  /* 0x000000000000794d */ /* 0x000fea0003800000 */
.L_x_1:
        /* <DEDUP_REMOVED lines=15> */
.L_x_6:


//--------------------- .text._Z8phase2_1ILi64ELi4EEvPiiii --------------------------
	.section	.text._Z8phase2_1ILi64ELi4EEvPiiii,"ax",@progbits
	.align	128
        .global         _Z8phase2_1ILi64ELi4EEvPiiii
        .type           _Z8phase2_1ILi64ELi4EEvPiiii,@function
        .size           _Z8phase2_1ILi64ELi4EEvPiiii,(.L_x_7 - _Z8phase2_1ILi64ELi4EEvPiiii)
        .other          _Z8phase2_1ILi64ELi4EEvPiiii,@"STO_CUDA_ENTRY STV_DEFAULT"
_Z8phase2_1ILi64ELi4EEvPiiii:
.text._Z8phase2_1ILi64ELi4EEvPiiii:
[----:B------:R-:W-:Y:S08]  /*0000*/  LDC R1, c[0x0][0x37c] ;  /* 0x0000df00ff017b82 */ /* 0x000ff00000000800 */
[----:B------:R-:W0:Y:S01]  /*0010*/  S2UR UR4, SR_CTAID.Y ;  /* 0x00000000000479c3 */ /* 0x000e220000002600 */
[----:B------:R-:W1:Y:S01]  /*0020*/  S2R R7, SR_TID.Y ;  /* 0x0000000000077919 */ /* 0x000e620000002200 */
[----:B------:R-:W2:Y:S01]  /*0030*/  LDCU.64 UR6, c[0x0][0x358] ;  /* 0x00006b00ff0677ac */ /* 0x000ea20008000a00 */
[----:B------:R-:W3:Y:S05]  /*0040*/  S2R R0, SR_TID.X ;  /* 0x0000000000007919 */ /* 0x000eea0000002100 */
[----:B------:R-:W4:Y:S08]  /*0050*/  LDC R3, c[0x0][0x388] ;  /* 0x0000e200ff037b82 */ /* 0x000f300000000800 */
[----:B------:R-:W5:Y:S08]  /*0060*/  LDC R6, c[0x0][0x390] ;  /* 0x0000e400ff067b82 */ /* 0x000f700000000800 */
[----:B------:R-:W2:Y:S01]  /*0070*/  LDC.64 R4, c[0x0][0x380] ;  /* 0x0000e000ff047b82 */ /* 0x000ea20000000a00 */
[----:B0-----:R-:W-:-:S06]  /*0080*/  UIADD3 UR5, UPT, UPT, UR4, 0x1, URZ ;  /* 0x0000000104057890 */ /* 0x001fcc000fffe0ff */
[----:B------:R-:W-:Y:S01]  /*0090*/  IMAD.U32 R8, RZ, RZ, UR5 ;  /* 0x00000005ff087e24 */ /* 0x000fe2000f8e00ff */
[C---:B----4-:R-:W-:Y:S01]  /*00a0*/  ISETP.LE.U32.AND P0, PT, R3.reuse, UR4, PT ;  /* 0x0000000403007c0c */ /* 0x050fe2000bf03070 */
[C---:B-1----:R-:W-:Y:S02]  /*00b0*/  IMAD R2, R3.reuse, 0x40, R7 ;  /* 0x0000004003027824 */ /* 0x042fe400078e0207 */
[----:B---3--:R-:W-:-:S04]  /*00c0*/  IMAD R3, R3, 0x40, R0 ;  /* 0x0000004003037824 */ /* 0x008fc800078e0200 */
[----:B-----5:R-:W-:-:S06]  /*00d0*/  IMAD R11, R2, R6, R3 ;  /* 0x00000006020b7224 */ /* 0x020fcc00078e0203 */
[----:B------:R-:W-:Y:S02]  /*00e0*/  @!P0 IMAD R8, RZ, RZ, UR4 ;  /* 0x00000004ff088e24 */ /* 0x000fe4000f8e02ff */
[----:B------:R-:W-:Y:S02]  /*00f0*/  IMAD R13, R6, 0x20, R11 ;  /* 0x00000020060d7824 */ /* 0x000fe400078e020b */
[----:B------:R-:W-:Y:S02]  /*0100*/  IMAD R2, R8, 0x40, R7 ;  /* 0x0000004008027824 */ /* 0x000fe400078e0207 */
[----:B--2---:R-:W-:-:S04]  /*0110*/  IMAD.WIDE.U32 R8, R11, 0x4, R4 ;  /* 0x000000040b087825 */ /* 0x004fc800078e0004 */
[----:B------:R-:W-:Y:S02]  /*0120*/  IMAD R3, R2, R6, R3 ;  /* 0x0000000602037224 */ /* 0x000fe400078e0203 */
[----:B------:R-:W-:Y:S01]  /*0130*/  VIADD R11, R11, 0x20 ;  /* 0x000000200b0b7836 */ /* 0x000fe20000000000 */
[----:B------:R-:W2:Y:S01]  /*0140*/  LDG.E R9, desc[UR6][R8.64] ;  /* 0x0000000608097981 */ /* 0x000ea2000c1e1900 */
[----:B------:R-:W-:Y:S02]  /*0150*/  VIADD R15, R13, 0x20 ;  /* 0x000000200d0f7836 */ /* 0x000fe40000000000 */
[----:B------:R-:W-:Y:S02]  /*0160*/  IMAD R17, R6, 0x20, R3 ;  /* 0x0000002006117824 */ /* 0x000fe400078e0203 */
[----:B------:R-:W-:-:S04]  /*0170*/  IMAD.WIDE.U32 R10, R11, 0x4, R4 ;  /* 0x000000040b0a7825 */ /* 0x000fc800078e0004 */
[--C-:B------:R-:W-:Y:S02]  /*0180*/  IMAD.WIDE.U32 R12, R13, 0x4, R4.reuse ;  /* 0x000000040d0c7825 */ /* 0x100fe400078e0004 */
[----:B------:R-:W3:Y:S02]  /*0190*/  LDG.E R11, desc[UR6][R10.64] ;  /* 0x000000060a0b7981 */ /* 0x000ee4000c1e1900 */
[--C-:B------:R-:W-:Y:S02]  /*01a0*/  IMAD.WIDE.U32 R14, R15, 0x4, R4.reuse ;  /* 0x000000040f0e7825 */ /* 0x100fe400078e0004 */
[----:B------:R-:W4:Y:S02]  /*01b0*/  LDG.E R13, desc[UR6][R12.64] ;  /* 0x000000060c0d7981 */ /* 0x000f24000c1e1900 */
[--C-:B------:R-:W-:Y:S02]  /*01c0*/  IMAD.WIDE R2, R3, 0x4, R4.reuse ;  /* 0x0000000403027825 */ /* 0x100fe400078e0204 */
[----:B------:R-:W5:Y:S02]  /*01d0*/  LDG.E R15, desc[UR6][R14.64] ;  /* 0x000000060e0f7981 */ /* 0x000f64000c1e1900 */
[----:B------:R-:W-:-:S02]  /*01e0*/  IMAD.WIDE R4, R17, 0x4, R4 ;  /* 0x0000000411047825 */ /* 0x000fc400078e0204 */
        /* <DEDUP_REMOVED lines=21> */
[----:B------:R-:W-:Y:S04]  /*0340*/  LDS R9, [R7] ;  /* 0x0000000007097984 */ /* 0x000fe80000000800 */
[----:B------:R-:W0:Y:S02]  /*0350*/  LDS R10, [R0+0x4000] ;  /* 0x00400000000a7984 */ /* 0x000e240000000800 */
[----:B0-----:R-:W-:-:S02]  /*0360*/  VIADDMNMX R9, R10, R9, R8, PT ;  /* 0x000000090a097246 */ /* 0x001fc40003800108 */
[----:B------:R-:W-:Y:S04]  /*0370*/  LDS R8, [R6+0x80] ;  /* 0x0000800006087984 */ /* 0x000fe80000000800 */
[----:B------:R-:W-:Y:S04]  /*0380*/  STS [R6], R9 ;  /* 0x0000000906007388 */ /* 0x000fe80000000800 */
[----:B------:R-:W-:Y:S04]  /*0390*/  LDS R11, [R7] ;  /* 0x00000000070b7984 */ /* 0x000fe80000000800 */
        /* <DEDUP_REMOVED lines=1341> */
.L_x_2:
        /* <DEDUP_REMOVED lines=9> */
.L_x_7:


//--------------------- .text._Z6phase1ILi64ELi4EEvPiiii --------------------------
	.section	.text._Z6phase1ILi64ELi4EEvPiiii,"ax",@progbits
	.align	128
        .global         _Z6phase1ILi64ELi4EEvPiiii
        .type           _Z6phase1ILi64ELi4EEvPiiii,@function
        .size           _Z6phase1ILi64ELi4EEvPiiii,(.L_x_8 - _Z6phase1ILi64ELi4EEvPiiii)
        .other          _Z6phase1ILi64ELi4EEvPiiii,@"STO_CUDA_ENTRY STV_DEFAULT"
_Z6phase1ILi64ELi4EEvPiiii:
.text._Z6phase1ILi64ELi4EEvPiiii:
[----:B------:R-:W-:Y:S01]  /*0000*/  LDC R1, c[0x0][0x37c] ;  /* 0x0000df00ff017b82 */ /* 0x000fe20000000800 */
[----:B------:R-:W0:Y:S07]  /*0010*/  S2R R10, SR_TID.Y ;  /* 0x00000000000a7919 */ /* 0x000e2e0000002200 */
[----:B------:R-:W0:Y:S01]  /*0020*/  LDC R3, c[0x0][0x388] ;  /* 0x0000e200ff037b82 */ /* 0x000e220000000800 */
[----:B------:R-:W1:Y:S01]  /*0030*/  LDCU.64 UR6, c[0x0][0x358] ;  /* 0x00006b00ff0677ac */ /* 0x000e620008000a00 */
[----:B------:R-:W2:Y:S06]  /*0040*/  S2R R21, SR_TID.X ;  /* 0x0000000000157919 */ /* 0x000eac0000002100 */
[----:B------:R-:W3:Y:S08]  /*0050*/  LDC R2, c[0x0][0x390] ;  /* 0x0000e400ff027b82 */ /* 0x000ef00000000800 */
[----:B------:R-:W4:Y:S01]  /*0060*/  LDC.64 R8, c[0x0][0x380] ;  /* 0x0000e000ff087b82 */ /* 0x000f220000000a00 */
[----:B0-----:R-:W-:-:S02]  /*0070*/  IMAD R0, R3, 0x40, R10 ;  /* 0x0000004003007824 */ /* 0x001fc400078e020a */
[----:B--2---:R-:W-:-:S04]  /*0080*/  IMAD R3, R3, 0x40, R21 ;  /* 0x0000004003037824 */ /* 0x004fc800078e0215 */
[----:B---3--:R-:W-:-:S04]  /*0090*/  IMAD R3, R0, R2, R3 ;  /* 0x0000000200037224 */ /* 0x008fc800078e0203 */
[----:B------:R-:W-:Y:S02]  /*00a0*/  IMAD R7, R2, 0x20, R3 ;  /* 0x0000002002077824 */ /* 0x000fe400078e0203 */
[----:B------:R-:W-:Y:S02]  /*00b0*/  VIADD R5, R3, 0x20 ;  /* 0x0000002003057836 */ /* 0x000fe40000000000 */
[----:B------:R-:W-:Y:S02]  /*00c0*/  VIADD R11, R7, 0x20 ;  /* 0x00000020070b7836 */ /* 0x000fe40000000000 */
[----:B----4-:R-:W-:-:S04]  /*00d0*/  IMAD.WIDE.U32 R2, R3, 0x4, R8 ;  /* 0x0000000403027825 */ /* 0x010fc800078e0008 */
[--C-:B------:R-:W-:Y:S01]  /*00e0*/  IMAD.WIDE.U32 R4, R5, 0x4, R8.reuse ;  /* 0x0000000405047825 */ /* 0x100fe200078e0008 */
[----:B-1----:R-:W2:Y:S03]  /*00f0*/  LDG.E R13, desc[UR6][R2.64] ;  /* 0x00000006020d7981 */ /* 0x002ea6000c1e1900 */
[--C-:B------:R-:W-:Y:S01]  /*0100*/  IMAD.WIDE.U32 R6, R7, 0x4, R8.reuse ;  /* 0x0000000407067825 */ /* 0x100fe200078e0008 */
[----:B------:R-:W3:Y:S03]  /*0110*/  LDG.E R15, desc[UR6][R4.64] ;  /* 0x00000006040f7981 */ /* 0x000ee6000c1e1900 */
[----:B------:R-:W-:Y:S01]  /*0120*/  IMAD.WIDE.U32 R8, R11, 0x4, R8 ;  /* 0x000000040b087825 */ /* 0x000fe200078e0008 */
[----:B------:R-:W4:Y:S04]  /*0130*/  LDG.E R17, desc[UR6][R6.64] ;  /* 0x0000000606117981 */ /* 0x000f28000c1e1900 */
[----:B------:R-:W5:Y:S01]  /*0140*/  LDG.E R19, desc[UR6][R8.64] ;  /* 0x0000000608137981 */ /* 0x000f62000c1e1900 */
[----:B------:R-:W0:Y:S01]  /*0150*/  S2UR UR5, SR_CgaCtaId ;  /* 0x00000000000579c3 */ /* 0x000e220000008800 */
[----:B------:R-:W-:Y:S01]  /*0160*/  UMOV UR4, 0x400 ;  /* 0x0000040000047882 */ /* 0x000fe20000000000 */
[----:B------:R-:W-:Y:S01]  /*0170*/  IMAD R0, R10, 0x40, R21 ;  /* 0x000000400a007824 */ /* 0x000fe200078e0215 */
[----:B0-----:R-:W-:-:S06]  /*0180*/  ULEA UR4, UR5, UR4, 0x18 ;  /* 0x0000000405047291 */ /* 0x001fcc000f8ec0ff */
[----:B------:R-:W-:Y:S02]  /*0190*/  LEA R0, R0, UR4, 0x2 ;  /* 0x0000000400007c11 */ /* 0x000fe4000f8e10ff */
[----:B------:R-:W-:Y:S02]  /*01a0*/  LEA R10, R10, UR4, 0x8 ;  /* 0x000000040a0a7c11 */ /* 0x000fe4000f8e40ff */
[----:B------:R-:W-:-:S03]  /*01b0*/  LEA R11, R21, UR4, 0x2 ;  /* 0x00000004150b7c11 */ /* 0x000fc6000f8e10ff */
[----:B------:R-:W-:Y:S02]  /*01c0*/  VIADD R10, R10, 0x2000 ;  /* 0x000020000a0a7836 */ /* 0x000fe40000000000 */
[----:B------:R-:W-:Y:S01]  /*01d0*/  VIADD R11, R11, 0x200 ;  /* 0x000002000b0b7836 */ /* 0x000fe20000000000 */
[----:B------:R-:W-:Y:S01]  /*01e0*/  UMOV UR4, 0x2000 ;  /* 0x0000200000047882 */ /* 0x000fe20000000000 */
[----:B--2---:R0:W-:Y:S04]  /*01f0*/  STS [R0], R13 ;  /* 0x0000000d00007388 */ /* 0x0041e80000000800 */
[----:B---3--:R0:W-:Y:S04]  /*0200*/  STS [R0+0x80], R15 ;  /* 0x0000800f00007388 */ /* 0x0081e80000000800 */
[----:B----4-:R0:W-:Y:S04]  /*0210*/  STS [R0+0x2000], R17 ;  /* 0x0020001100007388 */ /* 0x0101e80000000800 */
[----:B-----5:R0:W-:Y:S02]  /*0220*/  STS [R0+0x2080], R19 ;  /* 0x0020801300007388 */ /* 0x0201e40000000800 */
.L_x_3:
[----:B------:R-:W-:Y:S01]  /*0230*/  BAR.SYNC.DEFER_BLOCKING 0x0 ;  /* 0x0000000000007b1d */ /* 0x000fe20000010000 */
[----:B------:R-:W-:-:S04]  /*0240*/  UIADD3 UR4, UPT, UPT, UR4, 0x10, URZ ;  /* 0x0000001004047890 */ /* 0x000fc8000fffe0ff */
[----:B------:R-:W-:Y:S01]  /*0250*/  UISETP.NE.AND UP0, UPT, UR4, 0x2100, UPT ;  /* 0x000021000400788c */ /* 0x000fe2000bf05270 */
[----:B------:R-:W-:Y:S04]  /*0260*/  LDS R12, [R0] ;  /* 0x00000000000c7984 */ /* 0x000fe80000000800 */
[----:B01----:R-:W-:Y:S04]  /*0270*/  LDS R13, [R10+-0x2000] ;  /* 0xffe000000a0d7984 */ /* 0x003fe80000000800 */
[----:B------:R-:W0:Y:S02]  /*0280*/  LDS R14, [R11+-0x200] ;  /* 0xfffe00000b0e7984 */ /* 0x000e240000000800 */
[----:B0-----:R-:W-:-:S02]  /*0290*/  VIADDMNMX R13, R14, R13, R12, PT ;  /* 0x0000000d0e0d7246 */ /* 0x001fc4000380010c */
[----:B------:R-:W-:Y:S04]  /*02a0*/  LDS R12, [R0+0x80] ;  /* 0x00008000000c7984 */ /* 0x000fe80000000800 */
[----:B------:R-:W-:Y:S04]  /*02b0*/  STS [R0], R13 ;  /* 0x0000000d00007388 */ /* 0x000fe80000000800 */
[----:B------:R-:W-:Y:S04]  /*02c0*/  LDS R15, [R10+-0x2000] ;  /* 0xffe000000a0f7984 */ /* 0x000fe80000000800 */
[----:B------:R-:W0:Y:S02]  /*02d0*/  LDS R14, [R11+-0x180] ;  /* 0xfffe80000b0e7984 */ /* 0x000e240000000800 */
[----:B0-----:R-:W-:-:S02]  /*02e0*/  VIADDMNMX R15, R14, R15, R12, PT ;  /* 0x0000000f0e0f7246 */ /* 0x001fc4000380010c */
[----:B------:R-:W-:Y:S04]  /*02f0*/  LDS R12, [R0+0x2000] ;  /* 0x00200000000c7984 */ /* 0x000fe80000000800 */
[----:B------:R-:W-:Y:S04]  /*0300*/  STS [R0+0x80], R15 ;  /* 0x0000800f00007388 */ /* 0x000fe80000000800 */
[----:B------:R-:W-:Y:S04]  /*0310*/  LDS R17, [R10] ;  /* 0x000000000a117984 */ /* 0x000fe80000000800 */
[----:B------:R-:W0:Y:S02]  /*0320*/  LDS R14, [R11+-0x200] ;  /* 0xfffe00000b0e7984 */ /* 0x000e240000000800 */
[----:B0-----:R-:W-:-:S02]  /*0330*/  VIADDMNMX R17, R14, R17, R12, PT ;  /* 0x000000110e117246 */ /* 0x001fc4000380010c */
[----:B------:R-:W-:Y:S04]  /*0340*/  LDS R12, [R0+0x2080] ;  /* 0x00208000000c7984 */ /* 0x000fe80000000800 */
[----:B------:R-:W-:Y:S04]  /*0350*/  STS [R0+0x2000], R17 ;  /* 0x0020001100007388 */ /* 0x000fe80000000800 */
[----:B------:R-:W-:Y:S04]  /*0360*/  LDS R13, [R10] ;  /* 0x000000000a0d7984 */ /* 0x000fe80000000800 */
[----:B------:R-:W0:Y:S02]  /*0370*/  LDS R14, [R11+-0x180] ;  /* 0xfffe80000b0e7984 */ /* 0x000e240000000800 */
[----:B0-----:R-:W-:-:S05]  /*0380*/  VIADDMNMX R13, R14, R13, R12, PT ;  /* 0x0000000d0e0d7246 */ /* 0x001fca000380010c */
[----:B------:R-:W-:Y:S01]  /*0390*/  STS [R0+0x2080], R13 ;  /* 0x0020800d00007388 */ /* 0x000fe20000000800 */
[----:B------:R-:W-:Y:S06]  /*03a0*/  BAR.SYNC.DEFER_BLOCKING 0x0 ;  /* 0x0000000000007b1d */ /* 0x000fec0000010000 */
[----:B------:R-:W-:Y:S04]  /*03b0*/  LDS R12, [R0] ;  /* 0x00000000000c7984 */ /* 0x000fe80000000800 */
[----:B------:R-:W-:Y:S04]  /*03c0*/  LDS R15, [R10+-0x1ffc] ;  /* 0xffe004000a0f7984 */ /* 0x000fe80000000800 */
        /* <DEDUP_REMOVED lines=9> */
[----:B------:R-:W-:Y:S04]  /*0460*/  LDS R13, [R10+0x4] ;  /* 0x000004000a0d7984 */ /* 0x000fe80000000800 */
[----:B------:R-:W0:Y:S02]  /*0470*/  LDS R14, [R11+-0x100] ;  /* 0xffff00000b0e7984 */ /* 0x000e240000000800 */
[----:B0-----:R-:W-:-:S02]  /*0480*/  VIADDMNMX R13, R14, R13, R12, PT ;  /* 0x0000000d0e0d7246 */ /* 0x001fc4000380010c */
[----:B------:R-:W-:Y:S04]  /*0490*/  LDS R12, [R0+0x2080] ;  /* 0x00208000000c7984 */ /* 0x000fe80000000800 */
[----:B------:R-:W-:Y:S04]  /*04a0*/  STS [R0+0x2000], R13 ;  /* 0x0020000d00007388 */ /* 0x000fe80000000800 */
[----:B------:R-:W-:Y:S04]  /*04b0*/  LDS R15, [R10+0x4] ;  /* 0x000004000a0f7984 */ /* 0x000fe80000000800 */
[----:B------:R-:W0:Y:S02]  /*04c0*/  LDS R14, [R11+-0x80] ;  /* 0xffff80000b0e7984 */ /* 0x000e240000000800 */
[----:B0-----:R-:W-:-:S05]  /*04d0*/  VIADDMNMX R15, R14, R15, R12, PT ;  /* 0x0000000f0e0f7246 */ /* 0x001fca000380010c */
[----:B------:R-:W-:Y:S01]  /*04e0*/  STS [R0+0x2080], R15 ;  /* 0x0020800f00007388 */ /* 0x000fe20000000800 */
[----:B------:R-:W-:Y:S06]  /*04f0*/  BAR.SYNC.DEFER_BLOCKING 0x0 ;  /* 0x0000000000007b1d */ /* 0x000fec0000010000 */
[----:B------:R-:W-:Y:S04]  /*0500*/  LDS R12, [R0] ;  /* 0x00000000000c7984 */ /* 0x000fe80000000800 */
[----:B------:R-:W-:Y:S04]  /*0510*/  LDS R17, [R10+-0x1ff8] ;  /* 0xffe008000a117984 */ /* 0x000fe80000000800 */
[----:B------:R-:W0:Y:S02]  /*0520*/  LDS R14, [R11] ;  /* 0x000000000b0e7984 */ /* 0x000e240000000800 */
[----:B0-----:R-:W-:-:S02]  /*0530*/  VIADDMNMX R17, R14, R17, R12, PT ;  /* 0x000000110e117246 */ /* 0x001fc4000380010c */
[----:B------:R-:W-:Y:S04]  /*0540*/  LDS R12, [R0+0x80] ;  /* 0x00008000000c7984 */ /* 0x000fe80000000800 */
[----:B------:R-:W-:Y:S04]  /*0550*/  STS [R0], R17 ;  /* 0x0000001100007388 */ /* 0x000fe80000000800 */
[----:B------:R-:W-:Y:S04]  /*0560*/  LDS R13, [R10+-0x1ff8] ;  /* 0xffe008000a0d7984 */ /* 0x000fe80000000800 */
        /* <DEDUP_REMOVED lines=15> */
[----:B------:R-:W-:Y:S04]  /*0660*/  LDS R13, [R10+-0x1ff4] ;  /* 0xffe00c000a0d7984 */ /* 0x000fe80000000800 */
[----:B------:R-:W0:Y:S02]  /*0670*/  LDS R14, [R11+0x100] ;  /* 0x000100000b0e7984 */ /* 0x000e240000000800 */
        /* <DEDUP_REMOVED lines=13> */
[----:B------:R0:W-:Y:S04]  /*0750*/  LDS R13, [R10+0xc] ;  /* 0x00000c000a0d7984 */ /* 0x0001e80000000800 */
[----:B------:R1:W2:Y:S01]  /*0760*/  LDS R14, [R11+0x180] ;  /* 0x000180000b0e7984 */ /* 0x0002a20000000800 */
[----:B0-----:R-:W-:-:S02]  /*0770*/  VIADD R10, R10, 0x10 ;  /* 0x000000100a0a7836 */ /* 0x001fc40000000000 */
[----:B-1----:R-:W-:Y:S01]  /*0780*/  VIADD R11, R11, 0x400 ;  /* 0x000004000b0b7836 */ /* 0x002fe20000000000 */
[----:B--2---:R-:W-:-:S05]  /*0790*/  VIADDMNMX R13, R14, R13, R12, PT ;  /* 0x0000000d0e0d7246 */ /* 0x004fca000380010c */
[----:B------:R1:W-:Y:S01]  /*07a0*/  STS [R0+0x2080], R13 ;  /* 0x0020800d00007388 */ /* 0x0003e20000000800 */
[----:B------:R-:W-:Y:S05]  /*07b0*/  BRA.U UP0, `(.L_x_3) ;  /* 0xfffffff9009c7547 */ /* 0x000fea000b83ffff */
[----:B------:R-:W-:Y:S04]  /*07c0*/  STG.E desc[UR6][R2.64], R19 ;  /* 0x0000001302007986 */ /* 0x000fe8000c101906 */
[----:B------:R-:W-:Y:S04]  /*07d0*/  STG.E desc[UR6][R4.64], R15 ;  /* 0x0000000f04007986 */ /* 0x000fe8000c101906 */
[----:B------:R-:W-:Y:S04]  /*07e0*/  STG.E desc[UR6][R6.64], R17 ;  /* 0x0000001106007986 */ /* 0x000fe8000c101906 */
[----:B------:R-:W-:Y:S01]  /*07f0*/  STG.E desc[UR6][R8.64], R13 ;  /* 0x0000000d08007986 */ /* 0x000fe2000c101906 */
[----:B------:R-:W-:Y:S05]  /*0800*/  EXIT ;  /* 0x000000000000794d */ /* 0x000fea0003800000 */
.L_x_4:
        /* <DEDUP_REMOVED lines=15> */
.L_x_8:


//--------------------- .nv.shared._Z6phase3ILi64ELi4EEvPiiii --------------------------
	.section	.nv.shared._Z6phase3ILi64ELi4EEvPiiii,"aw",@nobits
	.sectionflags	@""
	.align	16
	.zero		1024


//--------------------- .nv.shared.reserved.0     --------------------------
	.section	.nv.shared.reserved.0,"aw",@nobits
	.weak		__nv_reservedSMEM_offset_0_alias
	.size		__nv_reservedSMEM_offset_0_alias, 0, 64
	.other		__nv_reservedSMEM_offset_0_alias,@"STO_CUDA_RESERVED_SHARED STV_DEFAULT"
__nv_reservedSMEM_offset_0_alias:
	.zero		0
	.zero		64


//--------------------- .nv.shared._Z8phase2_2ILi64ELi4EEvPiiii --------------------------
	.section	.nv.shared._Z8phase2_2ILi64ELi4EEvPiiii,"aw",@nobits
	.sectionflags	@""
	.align	16
	.zero		1024


//--------------------- .nv.shared._Z8phase2_1ILi64ELi4EEvPiiii --------------------------
	.section	.nv.shared._Z8phase2_1ILi64ELi4EEvPiiii,"aw",@nobits
	.sectionflags	@""
	.align	16
	.zero		1024


//--------------------- .nv.shared._Z6phase1ILi64ELi4EEvPiiii --------------------------
	.section	.nv.shared._Z6phase1ILi64ELi4EEvPiiii,"aw",@nobits
	.sectionflags	@""
	.align	16
	.zero		1024


//--------------------- .nv.constant0._Z6phase3ILi64ELi4EEvPiiii --------------------------
	.section	.nv.constant0._Z6phase3ILi64ELi4EEvPiiii,"a",@progbits
	.sectionflags	@""
	.align	4
.nv.constant0._Z6phase3ILi64ELi4EEvPiiii:
	.zero		916


//--------------------- .nv.constant0._Z8phase2_2ILi64ELi4EEvPiiii --------------------------
	.section	.nv.constant0._Z8phase2_2ILi64ELi4EEvPiiii,"a",@progbits
	.sectionflags	@""
	.align	4
.nv.constant0._Z8phase2_2ILi64ELi4EEvPiiii:
	.zero		916


//--------------------- .nv.constant0._Z8phase2_1ILi64ELi4EEvPiiii --------------------------
	.section	.nv.constant0._Z8phase2_1ILi64ELi4EEvPiiii,"a",@progbits
	.sectionflags	@""
	.align	4
.nv.constant0._Z8phase2_1ILi64ELi4EEvPiiii:
	.zero		916


//--------------------- .nv.constant0._Z6phase1ILi64ELi4EEvPiiii --------------------------
	.section	.nv.constant0._Z6phase1ILi64ELi4EEvPiiii,"a",@progbits
	.sectionflags	@""
	.align	4
.nv.constant0._Z6phase1ILi64ELi4EEvPiiii:
	.zero		916


//--------------------- SYMBOLS --------------------------

	.type		.nv.reservedSmem.offset0,@object
	.size		.nv.reservedSmem.offset0,0x4
	.type		.nv.reservedSmem.cap,@object
	.size		.nv.reservedSmem.cap,0x4
